//
// Generated by NVIDIA NVVM Compiler
//
// Compiler Build ID: CL-36424714
// Cuda compilation tools, release 13.0, V13.0.88
// Based on NVVM 20.0.0
//

.version 9.0
.target sm_100
.address_size 64

	// .globl	_Z24mmult_2dblocktile_kernelILm128ELm128ELm8ELm8ELm8EEvPfS0_S0_mmm
// _ZZ24mmult_2dblocktile_kernelILm128ELm128ELm8ELm8ELm8EEvPfS0_S0_mmmE2As has been demoted
// _ZZ24mmult_2dblocktile_kernelILm128ELm128ELm8ELm8ELm8EEvPfS0_S0_mmmE2Bs has been demoted

.visible .entry _Z24mmult_2dblocktile_kernelILm128ELm128ELm8ELm8ELm8EEvPfS0_S0_mmm(
	.param .u64 .ptr .align 1 _Z24mmult_2dblocktile_kernelILm128ELm128ELm8ELm8ELm8EEvPfS0_S0_mmm_param_0,
	.param .u64 .ptr .align 1 _Z24mmult_2dblocktile_kernelILm128ELm128ELm8ELm8ELm8EEvPfS0_S0_mmm_param_1,
	.param .u64 .ptr .align 1 _Z24mmult_2dblocktile_kernelILm128ELm128ELm8ELm8ELm8EEvPfS0_S0_mmm_param_2,
	.param .u64 _Z24mmult_2dblocktile_kernelILm128ELm128ELm8ELm8ELm8EEvPfS0_S0_mmm_param_3,
	.param .u64 _Z24mmult_2dblocktile_kernelILm128ELm128ELm8ELm8ELm8EEvPfS0_S0_mmm_param_4,
	.param .u64 _Z24mmult_2dblocktile_kernelILm128ELm128ELm8ELm8ELm8EEvPfS0_S0_mmm_param_5
)
{
	.reg .pred 	%p<220>;
	.reg .b32 	%r<39>;
	.reg .b32 	%f<499>;
	.reg .b64 	%rd<119>;
	// demoted variable
	.shared .align 4 .b8 _ZZ24mmult_2dblocktile_kernelILm128ELm128ELm8ELm8ELm8EEvPfS0_S0_mmmE2As[4096];
	// demoted variable
	.shared .align 4 .b8 _ZZ24mmult_2dblocktile_kernelILm128ELm128ELm8ELm8ELm8EEvPfS0_S0_mmmE2Bs[4096];
	ld.param.u64 	%rd56, [_Z24mmult_2dblocktile_kernelILm128ELm128ELm8ELm8ELm8EEvPfS0_S0_mmm_param_1];
	ld.param.u64 	%rd57, [_Z24mmult_2dblocktile_kernelILm128ELm128ELm8ELm8ELm8EEvPfS0_S0_mmm_param_2];
	ld.param.u64 	%rd53, [_Z24mmult_2dblocktile_kernelILm128ELm128ELm8ELm8ELm8EEvPfS0_S0_mmm_param_3];
	ld.param.u64 	%rd54, [_Z24mmult_2dblocktile_kernelILm128ELm128ELm8ELm8ELm8EEvPfS0_S0_mmm_param_4];
	ld.param.u64 	%rd55, [_Z24mmult_2dblocktile_kernelILm128ELm128ELm8ELm8ELm8EEvPfS0_S0_mmm_param_5];
	cvta.to.global.u64 	%rd1, %rd56;
	cvta.to.global.u64 	%rd2, %rd57;
	mov.u32 	%r12, %ctaid.y;
	mov.u32 	%r13, %ctaid.x;
	mov.u32 	%r1, %tid.x;
	shr.u32 	%r2, %r1, 4;
	and.b32  	%r3, %r1, 15;
	shl.b32 	%r14, %r12, 7;
	cvt.u64.u32 	%rd3, %r14;
	mul.wide.u32 	%rd4, %r13, 128;
	and.b32  	%r15, %r1, 7;
	cvt.u64.u32 	%rd5, %r15;
	shr.u32 	%r16, %r1, 7;
	cvt.u64.u32 	%rd6, %r16;
	and.b32  	%r17, %r1, 127;
	cvt.u64.u32 	%rd7, %r17;
	setp.eq.s64 	%p1, %rd54, 0;
	mov.f32 	%f299, 0f00000000;
	mov.f32 	%f300, %f299;
	mov.f32 	%f301, %f299;
	mov.f32 	%f302, %f299;
	mov.f32 	%f303, %f299;
	mov.f32 	%f304, %f299;
	mov.f32 	%f305, %f299;
	mov.f32 	%f306, %f299;
	mov.f32 	%f307, %f299;
	mov.f32 	%f308, %f299;
	mov.f32 	%f309, %f299;
	mov.f32 	%f310, %f299;
	mov.f32 	%f311, %f299;
	mov.f32 	%f312, %f299;
	mov.f32 	%f313, %f299;
	mov.f32 	%f314, %f299;
	mov.f32 	%f315, %f299;
	mov.f32 	%f316, %f299;
	mov.f32 	%f317, %f299;
	mov.f32 	%f318, %f299;
	mov.f32 	%f319, %f299;
	mov.f32 	%f320, %f299;
	mov.f32 	%f321, %f299;
	mov.f32 	%f322, %f299;
	mov.f32 	%f323, %f299;
	mov.f32 	%f324, %f299;
	mov.f32 	%f325, %f299;
	mov.f32 	%f326, %f299;
	mov.f32 	%f327, %f299;
	mov.f32 	%f328, %f299;
	mov.f32 	%f329, %f299;
	mov.f32 	%f330, %f299;
	mov.f32 	%f331, %f299;
	mov.f32 	%f332, %f299;
	mov.f32 	%f333, %f299;
	mov.f32 	%f334, %f299;
	mov.f32 	%f335, %f299;
	mov.f32 	%f336, %f299;
	mov.f32 	%f337, %f299;
	mov.f32 	%f338, %f299;
	mov.f32 	%f339, %f299;
	mov.f32 	%f340, %f299;
	mov.f32 	%f341, %f299;
	mov.f32 	%f342, %f299;
	mov.f32 	%f343, %f299;
	mov.f32 	%f344, %f299;
	mov.f32 	%f345, %f299;
	mov.f32 	%f346, %f299;
	mov.f32 	%f347, %f299;
	mov.f32 	%f348, %f299;
	mov.f32 	%f349, %f299;
	mov.f32 	%f350, %f299;
	mov.f32 	%f351, %f299;
	mov.f32 	%f352, %f299;
	mov.f32 	%f353, %f299;
	mov.f32 	%f354, %f299;
	mov.f32 	%f355, %f299;
	mov.f32 	%f356, %f299;
	mov.f32 	%f357, %f299;
	mov.f32 	%f358, %f299;
	mov.f32 	%f359, %f299;
	mov.f32 	%f360, %f299;
	mov.f32 	%f361, %f299;
	mov.f32 	%f362, %f299;
	@%p1 bra 	$L__BB0_21;
	cvt.u32.u64 	%r18, %rd7;
	cvt.u32.u64 	%r19, %rd5;
	shr.u32 	%r20, %r1, 3;
	cvt.u64.u32 	%rd59, %r20;
	add.s64 	%rd8, %rd3, %rd59;
	add.s64 	%rd9, %rd4, %rd7;
	mul.lo.s64 	%rd10, %rd54, %rd59;
	and.b32  	%r21, %r1, 1016;
	or.b32  	%r22, %r21, %r19;
	shl.b32 	%r23, %r22, 2;
	mov.u32 	%r24, _ZZ24mmult_2dblocktile_kernelILm128ELm128ELm8ELm8ELm8EEvPfS0_S0_mmmE2As;
	add.s32 	%r4, %r24, %r23;
	shl.b64 	%rd60, %rd54, 6;
	add.s64 	%rd11, %rd60, %rd10;
	mul.lo.s64 	%rd12, %rd55, %rd6;
	and.b32  	%r25, %r1, 896;
	or.b32  	%r26, %r25, %r18;
	shl.b32 	%r27, %r26, 2;
	mov.u32 	%r28, _ZZ24mmult_2dblocktile_kernelILm128ELm128ELm8ELm8ELm8EEvPfS0_S0_mmmE2Bs;
	add.s32 	%r5, %r28, %r27;
	shl.b64 	%rd61, %rd55, 2;
	add.s64 	%rd13, %rd61, %rd12;
	mul.lo.s64 	%rd117, %rd54, %rd3;
	mov.b64 	%rd115, 0;
	mov.f32 	%f299, 0f00000000;
	shl.b32 	%r29, %r2, 8;
	mov.u64 	%rd116, %rd4;
$L__BB0_2:
	setp.lt.u64 	%p2, %rd8, %rd53;
	add.s64 	%rd18, %rd115, %rd5;
	setp.lt.u64 	%p3, %rd18, %rd54;
	add.s64 	%rd19, %rd117, %rd5;
	and.pred  	%p4, %p2, %p3;
	mov.f32 	%f427, 0f00000000;
	@%p4 bra 	$L__BB0_3;
	bra.uni 	$L__BB0_4;
$L__BB0_3:
	add.s64 	%rd63, %rd19, %rd10;
	shl.b64 	%rd64, %rd63, 2;
	add.s64 	%rd65, %rd1, %rd64;
	ld.global.f32 	%f427, [%rd65];
$L__BB0_4:
	setp.ge.u64 	%p5, %rd18, %rd54;
	add.s64 	%rd66, %rd8, 32;
	setp.ge.u64 	%p6, %rd66, %rd53;
	st.shared.f32 	[%r4], %f427;
	mov.f32 	%f428, 0f00000000;
	or.pred  	%p7, %p6, %p5;
	@%p7 bra 	$L__BB0_6;
	shl.b64 	%rd67, %rd54, 5;
	add.s64 	%rd68, %rd10, %rd67;
	add.s64 	%rd69, %rd19, %rd68;
	shl.b64 	%rd70, %rd69, 2;
	add.s64 	%rd71, %rd1, %rd70;
	ld.global.f32 	%f428, [%rd71];
$L__BB0_6:
	add.s64 	%rd72, %rd8, 64;
	setp.ge.u64 	%p9, %rd72, %rd53;
	st.shared.f32 	[%r4+1024], %f428;
	mov.f32 	%f429, 0f00000000;
	or.pred  	%p10, %p9, %p5;
	@%p10 bra 	$L__BB0_8;
	add.s64 	%rd73, %rd19, %rd11;
	shl.b64 	%rd74, %rd73, 2;
	add.s64 	%rd75, %rd1, %rd74;
	ld.global.f32 	%f429, [%rd75];
$L__BB0_8:
	add.s64 	%rd76, %rd8, 96;
	setp.ge.u64 	%p12, %rd76, %rd53;
	st.shared.f32 	[%r4+2048], %f429;
	mov.f32 	%f430, 0f00000000;
	or.pred  	%p13, %p12, %p5;
	@%p13 bra 	$L__BB0_10;
	shl.b64 	%rd77, %rd54, 5;
	add.s64 	%rd78, %rd11, %rd77;
	add.s64 	%rd79, %rd19, %rd78;
	shl.b64 	%rd80, %rd79, 2;
	add.s64 	%rd81, %rd1, %rd80;
	ld.global.f32 	%f430, [%rd81];
$L__BB0_10:
	setp.ge.u64 	%p14, %rd9, %rd55;
	st.shared.f32 	[%r4+3072], %f430;
	add.s64 	%rd23, %rd115, %rd6;
	add.s64 	%rd24, %rd116, %rd7;
	setp.ge.u64 	%p15, %rd23, %rd54;
	mov.f32 	%f431, 0f00000000;
	or.pred  	%p16, %p15, %p14;
	@%p16 bra 	$L__BB0_12;
	add.s64 	%rd82, %rd24, %rd12;
	shl.b64 	%rd83, %rd82, 2;
	add.s64 	%rd84, %rd2, %rd83;
	ld.global.f32 	%f431, [%rd84];
$L__BB0_12:
	st.shared.f32 	[%r5], %f431;
	add.s64 	%rd25, %rd23, 2;
	setp.ge.u64 	%p18, %rd25, %rd54;
	mov.f32 	%f432, 0f00000000;
	or.pred  	%p19, %p18, %p14;
	@%p19 bra 	$L__BB0_14;
	shl.b64 	%rd85, %rd55, 1;
	add.s64 	%rd86, %rd12, %rd85;
	add.s64 	%rd87, %rd24, %rd86;
	shl.b64 	%rd88, %rd87, 2;
	add.s64 	%rd89, %rd2, %rd88;
	ld.global.f32 	%f432, [%rd89];
$L__BB0_14:
	st.shared.f32 	[%r5+1024], %f432;
	add.s64 	%rd90, %rd25, 2;
	setp.ge.u64 	%p21, %rd90, %rd54;
	mov.f32 	%f433, 0f00000000;
	or.pred  	%p22, %p21, %p14;
	@%p22 bra 	$L__BB0_16;
	add.s64 	%rd91, %rd24, %rd13;
	shl.b64 	%rd92, %rd91, 2;
	add.s64 	%rd93, %rd2, %rd92;
	ld.global.f32 	%f433, [%rd93];
$L__BB0_16:
	st.shared.f32 	[%r5+2048], %f433;
	add.s64 	%rd94, %rd25, 4;
	setp.ge.u64 	%p24, %rd94, %rd54;
	mov.f32 	%f434, 0f00000000;
	or.pred  	%p25, %p24, %p14;
	@%p25 bra 	$L__BB0_18;
	shl.b64 	%rd95, %rd55, 1;
	add.s64 	%rd96, %rd13, %rd95;
	add.s64 	%rd97, %rd24, %rd96;
	shl.b64 	%rd98, %rd97, 2;
	add.s64 	%rd99, %rd2, %rd98;
	ld.global.f32 	%f434, [%rd99];
$L__BB0_18:
	mov.u32 	%r30, _ZZ24mmult_2dblocktile_kernelILm128ELm128ELm8ELm8ELm8EEvPfS0_S0_mmmE2As;
	add.s32 	%r31, %r29, %r30;
	add.s32 	%r38, %r31, 128;
	shl.b32 	%r32, %r3, 2;
	mov.u32 	%r33, _ZZ24mmult_2dblocktile_kernelILm128ELm128ELm8ELm8ELm8EEvPfS0_S0_mmmE2Bs;
	add.s32 	%r34, %r32, %r33;
	add.s32 	%r37, %r34, 128;
	st.shared.f32 	[%r5+3072], %f434;
	bar.sync 	0;
	mov.b64 	%rd118, 8;
$L__BB0_19:
	ld.shared.f32 	%f283, [%r38+-128];
	ld.shared.f32 	%f284, [%r38+-96];
	ld.shared.f32 	%f285, [%r38+-64];
	ld.shared.f32 	%f286, [%r38+-32];
	ld.shared.f32 	%f287, [%r38];
	ld.shared.f32 	%f288, [%r38+32];
	ld.shared.f32 	%f289, [%r38+64];
	ld.shared.f32 	%f290, [%r38+96];
	ld.shared.f32 	%f291, [%r37+-128];
	ld.shared.f32 	%f292, [%r37+-96];
	ld.shared.f32 	%f293, [%r37+-64];
	ld.shared.f32 	%f294, [%r37+-32];
	ld.shared.f32 	%f295, [%r37];
	ld.shared.f32 	%f296, [%r37+32];
	ld.shared.f32 	%f297, [%r37+64];
	ld.shared.f32 	%f298, [%r37+96];
	fma.rn.f32 	%f362, %f283, %f291, %f362;
	fma.rn.f32 	%f361, %f283, %f292, %f361;
	fma.rn.f32 	%f360, %f283, %f293, %f360;
	fma.rn.f32 	%f359, %f283, %f294, %f359;
	fma.rn.f32 	%f358, %f283, %f295, %f358;
	fma.rn.f32 	%f357, %f283, %f296, %f357;
	fma.rn.f32 	%f356, %f283, %f297, %f356;
	fma.rn.f32 	%f355, %f283, %f298, %f355;
	fma.rn.f32 	%f354, %f284, %f291, %f354;
	fma.rn.f32 	%f353, %f284, %f292, %f353;
	fma.rn.f32 	%f352, %f284, %f293, %f352;
	fma.rn.f32 	%f351, %f284, %f294, %f351;
	fma.rn.f32 	%f350, %f284, %f295, %f350;
	fma.rn.f32 	%f349, %f284, %f296, %f349;
	fma.rn.f32 	%f348, %f284, %f297, %f348;
	fma.rn.f32 	%f347, %f284, %f298, %f347;
	fma.rn.f32 	%f346, %f285, %f291, %f346;
	fma.rn.f32 	%f345, %f285, %f292, %f345;
	fma.rn.f32 	%f344, %f285, %f293, %f344;
	fma.rn.f32 	%f343, %f285, %f294, %f343;
	fma.rn.f32 	%f342, %f285, %f295, %f342;
	fma.rn.f32 	%f341, %f285, %f296, %f341;
	fma.rn.f32 	%f340, %f285, %f297, %f340;
	fma.rn.f32 	%f339, %f285, %f298, %f339;
	fma.rn.f32 	%f338, %f286, %f291, %f338;
	fma.rn.f32 	%f337, %f286, %f292, %f337;
	fma.rn.f32 	%f336, %f286, %f293, %f336;
	fma.rn.f32 	%f335, %f286, %f294, %f335;
	fma.rn.f32 	%f334, %f286, %f295, %f334;
	fma.rn.f32 	%f333, %f286, %f296, %f333;
	fma.rn.f32 	%f332, %f286, %f297, %f332;
	fma.rn.f32 	%f331, %f286, %f298, %f331;
	fma.rn.f32 	%f330, %f287, %f291, %f330;
	fma.rn.f32 	%f329, %f287, %f292, %f329;
	fma.rn.f32 	%f328, %f287, %f293, %f328;
	fma.rn.f32 	%f327, %f287, %f294, %f327;
	fma.rn.f32 	%f326, %f287, %f295, %f326;
	fma.rn.f32 	%f325, %f287, %f296, %f325;
	fma.rn.f32 	%f324, %f287, %f297, %f324;
	fma.rn.f32 	%f323, %f287, %f298, %f323;
	fma.rn.f32 	%f322, %f288, %f291, %f322;
	fma.rn.f32 	%f321, %f288, %f292, %f321;
	fma.rn.f32 	%f320, %f288, %f293, %f320;
	fma.rn.f32 	%f319, %f288, %f294, %f319;
	fma.rn.f32 	%f318, %f288, %f295, %f318;
	fma.rn.f32 	%f317, %f288, %f296, %f317;
	fma.rn.f32 	%f316, %f288, %f297, %f316;
	fma.rn.f32 	%f315, %f288, %f298, %f315;
	fma.rn.f32 	%f314, %f289, %f291, %f314;
	fma.rn.f32 	%f313, %f289, %f292, %f313;
	fma.rn.f32 	%f312, %f289, %f293, %f312;
	fma.rn.f32 	%f311, %f289, %f294, %f311;
	fma.rn.f32 	%f310, %f289, %f295, %f310;
	fma.rn.f32 	%f309, %f289, %f296, %f309;
	fma.rn.f32 	%f308, %f289, %f297, %f308;
	fma.rn.f32 	%f307, %f289, %f298, %f307;
	fma.rn.f32 	%f306, %f290, %f291, %f306;
	fma.rn.f32 	%f305, %f290, %f292, %f305;
	fma.rn.f32 	%f304, %f290, %f293, %f304;
	fma.rn.f32 	%f303, %f290, %f294, %f303;
	fma.rn.f32 	%f302, %f290, %f295, %f302;
	fma.rn.f32 	%f301, %f290, %f296, %f301;
	fma.rn.f32 	%f300, %f290, %f297, %f300;
	fma.rn.f32 	%f299, %f290, %f298, %f299;
	add.s32 	%r38, %r38, 4;
	add.s64 	%rd118, %rd118, -1;
	add.s32 	%r37, %r37, 512;
	setp.ne.s64 	%p26, %rd118, 0;
	@%p26 bra 	$L__BB0_19;
	bar.sync 	0;
	add.s64 	%rd115, %rd115, 8;
	setp.lt.u64 	%p27, %rd115, %rd54;
	shl.b64 	%rd101, %rd55, 3;
	add.s64 	%rd116, %rd116, %rd101;
	add.s64 	%rd117, %rd117, 8;
	@%p27 bra 	$L__BB0_2;
$L__BB0_21:
	ld.param.u64 	%rd114, [_Z24mmult_2dblocktile_kernelILm128ELm128ELm8ELm8ELm8EEvPfS0_S0_mmm_param_0];
	mul.wide.u32 	%rd102, %r2, 8;
	add.s64 	%rd20, %rd102, %rd3;
	shl.b32 	%r36, %r3, 3;
	cvt.u64.u32 	%rd103, %r36;
	add.s64 	%rd21, %rd4, %rd103;
	setp.lt.u64 	%p28, %rd20, %rd53;
	mad.lo.s64 	%rd104, %rd20, %rd55, %rd21;
	setp.lt.u64 	%p29, %rd21, %rd55;
	and.pred  	%p30, %p28, %p29;
	cvta.to.global.u64 	%rd105, %rd114;
	shl.b64 	%rd106, %rd104, 2;
	add.s64 	%rd22, %rd105, %rd106;
	@%p30 bra 	$L__BB0_22;
	bra.uni 	$L__BB0_23;
$L__BB0_22:
	st.global.f32 	[%rd22], %f362;
$L__BB0_23:
	setp.ge.u64 	%p31, %rd20, %rd53;
	add.s64 	%rd31, %rd21, 1;
	setp.ge.u64 	%p32, %rd31, %rd55;
	or.pred  	%p33, %p31, %p32;
	@%p33 bra 	$L__BB0_25;
	st.global.f32 	[%rd22+4], %f361;
$L__BB0_25:
	add.s64 	%rd32, %rd21, 2;
	setp.ge.u64 	%p35, %rd32, %rd55;
	or.pred  	%p36, %p31, %p35;
	@%p36 bra 	$L__BB0_27;
	st.global.f32 	[%rd22+8], %f360;
$L__BB0_27:
	add.s64 	%rd33, %rd21, 3;
	setp.ge.u64 	%p38, %rd33, %rd55;
	or.pred  	%p39, %p31, %p38;
	@%p39 bra 	$L__BB0_29;
	st.global.f32 	[%rd22+12], %f359;
$L__BB0_29:
	add.s64 	%rd34, %rd21, 4;
	setp.ge.u64 	%p41, %rd34, %rd55;
	or.pred  	%p42, %p31, %p41;
	@%p42 bra 	$L__BB0_31;
	st.global.f32 	[%rd22+16], %f358;
$L__BB0_31:
	add.s64 	%rd35, %rd21, 5;
	setp.ge.u64 	%p44, %rd35, %rd55;
	or.pred  	%p45, %p31, %p44;
	@%p45 bra 	$L__BB0_33;
	st.global.f32 	[%rd22+20], %f357;
$L__BB0_33:
	add.s64 	%rd36, %rd21, 6;
	setp.ge.u64 	%p47, %rd36, %rd55;
	or.pred  	%p48, %p31, %p47;
	@%p48 bra 	$L__BB0_35;
	st.global.f32 	[%rd22+24], %f356;
$L__BB0_35:
	add.s64 	%rd37, %rd21, 7;
	setp.ge.u64 	%p50, %rd37, %rd55;
	or.pred  	%p51, %p31, %p50;
	@%p51 bra 	$L__BB0_37;
	st.global.f32 	[%rd22+28], %f355;
$L__BB0_37:
	setp.ge.u64 	%p52, %rd21, %rd55;
	add.s64 	%rd38, %rd20, 1;
	setp.ge.u64 	%p53, %rd38, %rd53;
	shl.b64 	%rd107, %rd55, 2;
	add.s64 	%rd39, %rd22, %rd107;
	or.pred  	%p54, %p53, %p52;
	@%p54 bra 	$L__BB0_39;
	st.global.f32 	[%rd39], %f354;
$L__BB0_39:
	or.pred  	%p57, %p53, %p32;
	@%p57 bra 	$L__BB0_41;
	st.global.f32 	[%rd39+4], %f353;
$L__BB0_41:
	or.pred  	%p60, %p53, %p35;
	@%p60 bra 	$L__BB0_43;
	st.global.f32 	[%rd39+8], %f352;
$L__BB0_43:
	or.pred  	%p63, %p53, %p38;
	@%p63 bra 	$L__BB0_45;
	st.global.f32 	[%rd39+12], %f351;
$L__BB0_45:
	setp.ge.u64 	%p64, %rd38, %rd53;
	setp.ge.u64 	%p65, %rd34, %rd55;
	or.pred  	%p66, %p64, %p65;
	@%p66 bra 	$L__BB0_47;
	st.global.f32 	[%rd39+16], %f350;
$L__BB0_47:
	setp.ge.u64 	%p68, %rd35, %rd55;
	or.pred  	%p69, %p64, %p68;
	@%p69 bra 	$L__BB0_49;
	st.global.f32 	[%rd39+20], %f349;
$L__BB0_49:
	setp.ge.u64 	%p71, %rd36, %rd55;
	or.pred  	%p72, %p64, %p71;
	@%p72 bra 	$L__BB0_51;
	st.global.f32 	[%rd39+24], %f348;
$L__BB0_51:
	setp.ge.u64 	%p74, %rd37, %rd55;
	or.pred  	%p75, %p64, %p74;
	@%p75 bra 	$L__BB0_53;
	st.global.f32 	[%rd39+28], %f347;
$L__BB0_53:
	setp.ge.u64 	%p76, %rd21, %rd55;
	add.s64 	%rd40, %rd20, 2;
	setp.ge.u64 	%p77, %rd40, %rd53;
	shl.b64 	%rd108, %rd55, 2;
	add.s64 	%rd41, %rd39, %rd108;
	or.pred  	%p78, %p77, %p76;
	@%p78 bra 	$L__BB0_55;
	st.global.f32 	[%rd41], %f346;
$L__BB0_55:
	setp.ge.u64 	%p80, %rd31, %rd55;
	or.pred  	%p81, %p77, %p80;
	@%p81 bra 	$L__BB0_57;
	st.global.f32 	[%rd41+4], %f345;
$L__BB0_57:
	setp.ge.u64 	%p83, %rd32, %rd55;
	or.pred  	%p84, %p77, %p83;
	@%p84 bra 	$L__BB0_59;
	st.global.f32 	[%rd41+8], %f344;
$L__BB0_59:
	setp.ge.u64 	%p86, %rd33, %rd55;
	or.pred  	%p87, %p77, %p86;
	@%p87 bra 	$L__BB0_61;
	st.global.f32 	[%rd41+12], %f343;
$L__BB0_61:
	or.pred  	%p90, %p77, %p65;
	@%p90 bra 	$L__BB0_63;
	st.global.f32 	[%rd41+16], %f342;
$L__BB0_63:
	or.pred  	%p93, %p77, %p68;
	@%p93 bra 	$L__BB0_65;
	st.global.f32 	[%rd41+20], %f341;
$L__BB0_65:
	or.pred  	%p96, %p77, %p71;
	@%p96 bra 	$L__BB0_67;
	st.global.f32 	[%rd41+24], %f340;
$L__BB0_67:
	setp.ge.u64 	%p97, %rd40, %rd53;
	setp.ge.u64 	%p98, %rd37, %rd55;
	or.pred  	%p99, %p97, %p98;
	@%p99 bra 	$L__BB0_69;
	st.global.f32 	[%rd41+28], %f339;
$L__BB0_69:
	setp.ge.u64 	%p100, %rd21, %rd55;
	add.s64 	%rd42, %rd20, 3;
	setp.ge.u64 	%p101, %rd42, %rd53;
	add.s64 	%rd43, %rd41, %rd108;
	or.pred  	%p102, %p101, %p100;
	@%p102 bra 	$L__BB0_71;
	st.global.f32 	[%rd43], %f338;
$L__BB0_71:
	setp.ge.u64 	%p104, %rd31, %rd55;
	or.pred  	%p105, %p101, %p104;
	@%p105 bra 	$L__BB0_73;
	st.global.f32 	[%rd43+4], %f337;
$L__BB0_73:
	setp.ge.u64 	%p107, %rd32, %rd55;
	or.pred  	%p108, %p101, %p107;
	@%p108 bra 	$L__BB0_75;
	st.global.f32 	[%rd43+8], %f336;
$L__BB0_75:
	setp.ge.u64 	%p109, %rd42, %rd53;
	setp.ge.u64 	%p110, %rd33, %rd55;
	or.pred  	%p111, %p109, %p110;
	@%p111 bra 	$L__BB0_77;
	st.global.f32 	[%rd43+12], %f335;
$L__BB0_77:
	setp.ge.u64 	%p112, %rd42, %rd53;
	setp.ge.u64 	%p113, %rd34, %rd55;
	or.pred  	%p114, %p112, %p113;
	@%p114 bra 	$L__BB0_79;
	st.global.f32 	[%rd43+16], %f334;
$L__BB0_79:
	setp.ge.u64 	%p115, %rd42, %rd53;
	setp.ge.u64 	%p116, %rd35, %rd55;
	or.pred  	%p117, %p115, %p116;
	@%p117 bra 	$L__BB0_81;
	st.global.f32 	[%rd43+20], %f333;
$L__BB0_81:
	setp.ge.u64 	%p118, %rd42, %rd53;
	setp.ge.u64 	%p119, %rd36, %rd55;
	or.pred  	%p120, %p118, %p119;
	@%p120 bra 	$L__BB0_83;
	st.global.f32 	[%rd43+24], %f332;
$L__BB0_83:
	setp.ge.u64 	%p121, %rd42, %rd53;
	setp.ge.u64 	%p122, %rd37, %rd55;
	or.pred  	%p123, %p121, %p122;
	@%p123 bra 	$L__BB0_85;
	st.global.f32 	[%rd43+28], %f331;
$L__BB0_85:
	setp.ge.u64 	%p124, %rd21, %rd55;
	add.s64 	%rd44, %rd20, 4;
	setp.ge.u64 	%p125, %rd44, %rd53;
	add.s64 	%rd45, %rd43, %rd108;
	or.pred  	%p126, %p125, %p124;
	@%p126 bra 	$L__BB0_87;
	st.global.f32 	[%rd45], %f330;
$L__BB0_87:
	setp.ge.u64 	%p127, %rd44, %rd53;
	setp.ge.u64 	%p128, %rd31, %rd55;
	or.pred  	%p129, %p127, %p128;
	@%p129 bra 	$L__BB0_89;
	st.global.f32 	[%rd45+4], %f329;
$L__BB0_89:
	setp.ge.u64 	%p130, %rd44, %rd53;
	setp.ge.u64 	%p131, %rd32, %rd55;
	or.pred  	%p132, %p130, %p131;
	@%p132 bra 	$L__BB0_91;
	st.global.f32 	[%rd45+8], %f328;
$L__BB0_91:
	setp.ge.u64 	%p133, %rd44, %rd53;
	setp.ge.u64 	%p134, %rd33, %rd55;
	or.pred  	%p135, %p133, %p134;
	@%p135 bra 	$L__BB0_93;
	st.global.f32 	[%rd45+12], %f327;
$L__BB0_93:
	setp.ge.u64 	%p136, %rd44, %rd53;
	setp.ge.u64 	%p137, %rd34, %rd55;
	or.pred  	%p138, %p136, %p137;
	@%p138 bra 	$L__BB0_95;
	st.global.f32 	[%rd45+16], %f326;
$L__BB0_95:
	setp.ge.u64 	%p139, %rd44, %rd53;
	setp.ge.u64 	%p140, %rd35, %rd55;
	or.pred  	%p141, %p139, %p140;
	@%p141 bra 	$L__BB0_97;
	st.global.f32 	[%rd45+20], %f325;
$L__BB0_97:
	setp.ge.u64 	%p142, %rd44, %rd53;
	setp.ge.u64 	%p143, %rd36, %rd55;
	or.pred  	%p144, %p142, %p143;
	@%p144 bra 	$L__BB0_99;
	st.global.f32 	[%rd45+24], %f324;
$L__BB0_99:
	setp.ge.u64 	%p145, %rd44, %rd53;
	setp.ge.u64 	%p146, %rd37, %rd55;
	or.pred  	%p147, %p145, %p146;
	@%p147 bra 	$L__BB0_101;
	st.global.f32 	[%rd45+28], %f323;
$L__BB0_101:
	setp.ge.u64 	%p148, %rd21, %rd55;
	add.s64 	%rd46, %rd20, 5;
	setp.ge.u64 	%p149, %rd46, %rd53;
	add.s64 	%rd47, %rd45, %rd108;
	or.pred  	%p150, %p149, %p148;
	@%p150 bra 	$L__BB0_103;
	st.global.f32 	[%rd47], %f322;
$L__BB0_103:
	setp.ge.u64 	%p151, %rd46, %rd53;
	setp.ge.u64 	%p152, %rd31, %rd55;
	or.pred  	%p153, %p151, %p152;
	@%p153 bra 	$L__BB0_105;
	st.global.f32 	[%rd47+4], %f321;
$L__BB0_105:
	setp.ge.u64 	%p154, %rd46, %rd53;
	setp.ge.u64 	%p155, %rd32, %rd55;
	or.pred  	%p156, %p154, %p155;
	@%p156 bra 	$L__BB0_107;
	st.global.f32 	[%rd47+8], %f320;
$L__BB0_107:
	setp.ge.u64 	%p157, %rd46, %rd53;
	setp.ge.u64 	%p158, %rd33, %rd55;
	or.pred  	%p159, %p157, %p158;
	@%p159 bra 	$L__BB0_109;
	st.global.f32 	[%rd47+12], %f319;
$L__BB0_109:
	setp.ge.u64 	%p160, %rd46, %rd53;
	setp.ge.u64 	%p161, %rd34, %rd55;
	or.pred  	%p162, %p160, %p161;
	@%p162 bra 	$L__BB0_111;
	st.global.f32 	[%rd47+16], %f318;
$L__BB0_111:
	setp.ge.u64 	%p163, %rd46, %rd53;
	setp.ge.u64 	%p164, %rd35, %rd55;
	or.pred  	%p165, %p163, %p164;
	@%p165 bra 	$L__BB0_113;
	st.global.f32 	[%rd47+20], %f317;
$L__BB0_113:
	setp.ge.u64 	%p166, %rd46, %rd53;
	setp.ge.u64 	%p167, %rd36, %rd55;
	or.pred  	%p168, %p166, %p167;
	@%p168 bra 	$L__BB0_115;
	st.global.f32 	[%rd47+24], %f316;
$L__BB0_115:
	setp.ge.u64 	%p169, %rd46, %rd53;
	setp.ge.u64 	%p170, %rd37, %rd55;
	or.pred  	%p171, %p169, %p170;
	@%p171 bra 	$L__BB0_117;
	st.global.f32 	[%rd47+28], %f315;
$L__BB0_117:
	setp.ge.u64 	%p172, %rd21, %rd55;
	add.s64 	%rd48, %rd20, 6;
	setp.ge.u64 	%p173, %rd48, %rd53;
	add.s64 	%rd49, %rd47, %rd108;
	or.pred  	%p174, %p173, %p172;
	@%p174 bra 	$L__BB0_119;
	st.global.f32 	[%rd49], %f314;
$L__BB0_119:
	setp.ge.u64 	%p175, %rd48, %rd53;
	setp.ge.u64 	%p176, %rd31, %rd55;
	or.pred  	%p177, %p175, %p176;
	@%p177 bra 	$L__BB0_121;
	st.global.f32 	[%rd49+4], %f313;
$L__BB0_121:
	setp.ge.u64 	%p178, %rd48, %rd53;
	setp.ge.u64 	%p179, %rd32, %rd55;
	or.pred  	%p180, %p178, %p179;
	@%p180 bra 	$L__BB0_123;
	st.global.f32 	[%rd49+8], %f312;
$L__BB0_123:
	setp.ge.u64 	%p181, %rd48, %rd53;
	setp.ge.u64 	%p182, %rd33, %rd55;
	or.pred  	%p183, %p181, %p182;
	@%p183 bra 	$L__BB0_125;
	st.global.f32 	[%rd49+12], %f311;
$L__BB0_125:
	setp.ge.u64 	%p184, %rd48, %rd53;
	setp.ge.u64 	%p185, %rd34, %rd55;
	or.pred  	%p186, %p184, %p185;
	@%p186 bra 	$L__BB0_127;
	st.global.f32 	[%rd49+16], %f310;
$L__BB0_127:
	setp.ge.u64 	%p187, %rd48, %rd53;
	setp.ge.u64 	%p188, %rd35, %rd55;
	or.pred  	%p189, %p187, %p188;
	@%p189 bra 	$L__BB0_129;
	st.global.f32 	[%rd49+20], %f309;
$L__BB0_129:
	setp.ge.u64 	%p190, %rd48, %rd53;
	setp.ge.u64 	%p191, %rd36, %rd55;
	or.pred  	%p192, %p190, %p191;
	@%p192 bra 	$L__BB0_131;
	st.global.f32 	[%rd49+24], %f308;
$L__BB0_131:
	setp.ge.u64 	%p193, %rd48, %rd53;
	setp.ge.u64 	%p194, %rd37, %rd55;
	or.pred  	%p195, %p193, %p194;
	@%p195 bra 	$L__BB0_133;
	st.global.f32 	[%rd49+28], %f307;
$L__BB0_133:
	setp.ge.u64 	%p196, %rd21, %rd55;
	add.s64 	%rd50, %rd20, 7;
	setp.ge.u64 	%p197, %rd50, %rd53;
	add.s64 	%rd51, %rd49, %rd108;
	or.pred  	%p198, %p197, %p196;
	@%p198 bra 	$L__BB0_135;
	st.global.f32 	[%rd51], %f306;
$L__BB0_135:
	setp.ge.u64 	%p199, %rd50, %rd53;
	setp.ge.u64 	%p200, %rd31, %rd55;
	or.pred  	%p201, %p199, %p200;
	@%p201 bra 	$L__BB0_137;
	st.global.f32 	[%rd51+4], %f305;
$L__BB0_137:
	setp.ge.u64 	%p202, %rd50, %rd53;
	setp.ge.u64 	%p203, %rd32, %rd55;
	or.pred  	%p204, %p202, %p203;
	@%p204 bra 	$L__BB0_139;
	st.global.f32 	[%rd51+8], %f304;
$L__BB0_139:
	setp.ge.u64 	%p205, %rd50, %rd53;
	setp.ge.u64 	%p206, %rd33, %rd55;
	or.pred  	%p207, %p205, %p206;
	@%p207 bra 	$L__BB0_141;
	st.global.f32 	[%rd51+12], %f303;
$L__BB0_141:
	setp.ge.u64 	%p208, %rd50, %rd53;
	setp.ge.u64 	%p209, %rd34, %rd55;
	or.pred  	%p210, %p208, %p209;
	@%p210 bra 	$L__BB0_143;
	st.global.f32 	[%rd51+16], %f302;
$L__BB0_143:
	setp.ge.u64 	%p211, %rd50, %rd53;
	setp.ge.u64 	%p212, %rd35, %rd55;
	or.pred  	%p213, %p211, %p212;
	@%p213 bra 	$L__BB0_145;
	st.global.f32 	[%rd51+20], %f301;
$L__BB0_145:
	setp.ge.u64 	%p214, %rd50, %rd53;
	setp.ge.u64 	%p215, %rd36, %rd55;
	or.pred  	%p216, %p214, %p215;
	@%p216 bra 	$L__BB0_147;
	st.global.f32 	[%rd51+24], %f300;
$L__BB0_147:
	setp.ge.u64 	%p217, %rd50, %rd53;
	setp.ge.u64 	%p218, %rd37, %rd55;
	or.pred  	%p219, %p217, %p218;
	@%p219 bra 	$L__BB0_149;
	st.global.f32 	[%rd51+28], %f299;
$L__BB0_149:
	ret;

}


// ===== COMPILED SASS (sm_100) =====

	.target	sm_100

	.elftype	@"ET_EXEC"


//--------------------- .note.nv.tkinfo           --------------------------
	.section	.note.nv.tkinfo,"",@"SHT_NOTE"
	.sectionflags	@"SHF_NOTE_NV_TKINFO"
	.tkinfo
        /*0018*/ 	.word	0x00000002
        /*0030*/ 	.string	""
        /*0030*/ 	.string	"ptxas"
        /*0030*/ 	.string	"Cuda compilation tools, release 13.0, V13.0.88"
        /*0030*/ 	.string	"Build cuda_13.0.r13.0/compiler.36424714_0"
        /*0030*/ 	.string	"-arch sm_100 -m 64 "



//--------------------- .note.nv.cuinfo           --------------------------
	.section	.note.nv.cuinfo,"",@"SHT_NOTE"
	.sectionflags	@"SHF_NOTE_NV_CUINFO"
        /*0018*/ 	.short	0x0002
        /*001a*/ 	.short	0x0064
        /*001c*/ 	.short	0x0082
	.zero		2


//--------------------- .nv.info                  --------------------------
	.section	.nv.info,"",@"SHT_CUDA_INFO"
	.align	4


	//----- nvinfo : EIATTR_REGCOUNT
	.align		4
        /*0000*/ 	.byte	0x04, 0x2f
        /*0002*/ 	.short	(.L_1 - .L_0)
	.align		4
.L_0:
        /*0004*/ 	.word	index@(_Z24mmult_2dblocktile_kernelILm128ELm128ELm8ELm8ELm8EEvPfS0_S0_mmm)
        /*0008*/ 	.word	0x00000074


	//----- nvinfo : EIATTR_FRAME_SIZE
	.align		4
.L_1:
        /*000c*/ 	.byte	0x04, 0x11
        /*000e*/ 	.short	(.L_3 - .L_2)
	.align		4
.L_2:
        /*0010*/ 	.word	index@(_Z24mmult_2dblocktile_kernelILm128ELm128ELm8ELm8ELm8EEvPfS0_S0_mmm)
        /*0014*/ 	.word	0x00000000


	//----- nvinfo : EIATTR_MIN_STACK_SIZE
	.align		4
.L_3:
        /*0018*/ 	.byte	0x04, 0x12
        /*001a*/ 	.short	(.L_5 - .L_4)
	.align		4
.L_4:
        /*001c*/ 	.word	index@(_Z24mmult_2dblocktile_kernelILm128ELm128ELm8ELm8ELm8EEvPfS0_S0_mmm)
        /*0020*/ 	.word	0x00000000
.L_5:


//--------------------- .nv.compat                --------------------------
	.section	.nv.compat,"",@"SHT_CUDA_COMPAT_INFO"
	.align	4
        /*0000*/ 	.byte	0x02, 0x09, 0x00, 0x00, 0x02, 0x02, 0x01, 0x00, 0x02, 0x05, 0x05, 0x00, 0x03, 0x07, 0x01, 0x01
        /*0010*/ 	.byte	0x02, 0x03, 0x00, 0x00, 0x02, 0x06, 0x01, 0x00, 0x04, 0x0b, 0x08, 0x00, 0x09, 0x00, 0x00, 0x00
        /*0020*/ 	.byte	0x00, 0x00, 0x00, 0x00


//--------------------- .nv.info._Z24mmult_2dblocktile_kernelILm128ELm128ELm8ELm8ELm8EEvPfS0_S0_mmm --------------------------
	.section	.nv.info._Z24mmult_2dblocktile_kernelILm128ELm128ELm8ELm8ELm8EEvPfS0_S0_mmm,"",@"SHT_CUDA_INFO"
	.sectionflags	@""
	.align	4


	//----- nvinfo : EIATTR_CUDA_API_VERSION
	.align		4
        /*0000*/ 	.byte	0x04, 0x37
        /*0002*/ 	.short	(.L_7 - .L_6)
.L_6:
        /*0004*/ 	.word	0x00000082


	//----- nvinfo : EIATTR_KPARAM_INFO
	.align		4
.L_7:
        /*0008*/ 	.byte	0x04, 0x17
        /*000a*/ 	.short	(.L_9 - .L_8)
.L_8:
        /*000c*/ 	.word	0x00000000
        /*0010*/ 	.short	0x0005
        /*0012*/ 	.short	0x0028
        /*0014*/ 	.byte	0x00, 0xf0, 0x21, 0x00


	//----- nvinfo : EIATTR_KPARAM_INFO
	.align		4
.L_9:
        /*0018*/ 	.byte	0x04, 0x17
        /*001a*/ 	.short	(.L_11 - .L_10)
.L_10:
        /*001c*/ 	.word	0x00000000
        /*0020*/ 	.short	0x0004
        /*0022*/ 	.short	0x0020
        /*0024*/ 	.byte	0x00, 0xf0, 0x21, 0x00


	//----- nvinfo : EIATTR_KPARAM_INFO
	.align		4
.L_11:
        /*0028*/ 	.byte	0x04, 0x17
        /*002a*/ 	.short	(.L_13 - .L_12)
.L_12:
        /*002c*/ 	.word	0x00000000
        /*0030*/ 	.short	0x0003
        /*0032*/ 	.short	0x0018
        /*0034*/ 	.byte	0x00, 0xf0, 0x21, 0x00


	//----- nvinfo : EIATTR_KPARAM_INFO
	.align		4
.L_13:
        /*0038*/ 	.byte	0x04, 0x17
        /*003a*/ 	.short	(.L_15 - .L_14)
.L_14:
        /*003c*/ 	.word	0x00000000
        /*0040*/ 	.short	0x0002
        /*0042*/ 	.short	0x0010
        /*0044*/ 	.byte	0x00, 0xf5, 0x21, 0x00


	//----- nvinfo : EIATTR_KPARAM_INFO
	.align		4
.L_15:
        /*0048*/ 	.byte	0x04, 0x17
        /*004a*/ 	.short	(.L_17 - .L_16)
.L_16:
        /*004c*/ 	.word	0x00000000
        /*0050*/ 	.short	0x0001
        /*0052*/ 	.short	0x0008
        /*0054*/ 	.byte	0x00, 0xf5, 0x21, 0x00


	//----- nvinfo : EIATTR_KPARAM_INFO
	.align		4
.L_17:
        /*0058*/ 	.byte	0x04, 0x17
        /*005a*/ 	.short	(.L_19 - .L_18)
.L_18:
        /*005c*/ 	.word	0x00000000
        /*0060*/ 	.short	0x0000
        /*0062*/ 	.short	0x0000
        /*0064*/ 	.byte	0x00, 0xf5, 0x21, 0x00


	//----- nvinfo : EIATTR_SPARSE_MMA_MASK
	.align		4
.L_19:
        /*0068*/ 	.byte	0x03, 0x50
        /*006a*/ 	.short	0x0000


	//----- nvinfo : EIATTR_MAXREG_COUNT
	.align		4
        /*006c*/ 	.byte	0x03, 0x1b
        /*006e*/ 	.short	0x00ff


	//----- nvinfo : EIATTR_NUM_BARRIERS
	.align		4
        /*0070*/ 	.byte	0x02, 0x4c
        /*0072*/ 	.byte	0x01
	.zero		1


	//----- nvinfo : EIATTR_MERCURY_ISA_VERSION
	.align		4
        /*0074*/ 	.byte	0x03, 0x5f
        /*0076*/ 	.short	0x0101


	//----- nvinfo : EIATTR_VRC_CTA_INIT_COUNT
	.align		4
        /*0078*/ 	.byte	0x02, 0x4a
	.zero		1
	.zero		1


	//----- nvinfo : EIATTR_EXIT_INSTR_OFFSETS
	.align		4
        /*007c*/ 	.byte	0x04, 0x1c
        /*007e*/ 	.short	(.L_21 - .L_20)


	//   ....[0]....
.L_20:
        /*0080*/ 	.word	0x00002420


	//   ....[1]....
        /*0084*/ 	.word	0x00002440


	//----- nvinfo : EIATTR_CBANK_PARAM_SIZE
	.align		4
.L_21:
        /*0088*/ 	.byte	0x03, 0x19
        /*008a*/ 	.short	0x0030


	//----- nvinfo : EIATTR_PARAM_CBANK
	.align		4
        /*008c*/ 	.byte	0x04, 0x0a
        /*008e*/ 	.short	(.L_23 - .L_22)
	.align		4
.L_22:
        /*0090*/ 	.word	index@(.nv.constant0._Z24mmult_2dblocktile_kernelILm128ELm128ELm8ELm8ELm8EEvPfS0_S0_mmm)
        /*0094*/ 	.short	0x0380
        /*0096*/ 	.short	0x0030


	//----- nvinfo : EIATTR_SW_WAR
	.align		4
.L_23:
        /*0098*/ 	.byte	0x04, 0x36
        /*009a*/ 	.short	(.L_25 - .L_24)
.L_24:
        /*009c*/ 	.word	0x00000008
.L_25:


//--------------------- .nv.callgraph             --------------------------
	.section	.nv.callgraph,"",@"SHT_CUDA_CALLGRAPH"
	.align	4
	.sectionentsize	8
	.align		4
        /*0000*/ 	.word	0x00000000
	.align		4
        /*0004*/ 	.word	0xffffffff
	.align		4
        /*0008*/ 	.word	0x00000000
	.align		4
        /*000c*/ 	.word	0xfffffffe
	.align		4
        /*0010*/ 	.word	0x00000000
	.align		4
        /*0014*/ 	.word	0xfffffffd
	.align		4
        /*0018*/ 	.word	0x00000000
	.align		4
        /*001c*/ 	.word	0xfffffffc


//--------------------- .text._Z24mmult_2dblocktile_kernelILm128ELm128ELm8ELm8ELm8EEvPfS0_S0_mmm --------------------------
	.section	.text._Z24mmult_2dblocktile_kernelILm128ELm128ELm8ELm8ELm8EEvPfS0_S0_mmm,"ax",@progbits
	.align	128
        .global         _Z24mmult_2dblocktile_kernelILm128ELm128ELm8ELm8ELm8EEvPfS0_S0_mmm
        .type           _Z24mmult_2dblocktile_kernelILm128ELm128ELm8ELm8ELm8EEvPfS0_S0_mmm,@function
        .size           _Z24mmult_2dblocktile_kernelILm128ELm128ELm8ELm8ELm8EEvPfS0_S0_mmm,(.L_x_4 - _Z24mmult_2dblocktile_kernelILm128ELm128ELm8ELm8ELm8EEvPfS0_S0_mmm)
        .other          _Z24mmult_2dblocktile_kernelILm128ELm128ELm8ELm8ELm8EEvPfS0_S0_mmm,@"STO_CUDA_ENTRY STV_DEFAULT"
_Z24mmult_2dblocktile_kernelILm128ELm128ELm8ELm8ELm8EEvPfS0_S0_mmm:
.text._Z24mmult_2dblocktile_kernelILm128ELm128ELm8ELm8ELm8EEvPfS0_S0_mmm:
[----:B------:R-:W-:Y:S01]  /*0000*/  LDC R1, c[0x0][0x37c] ;  /* 0x0000df00ff017b82 */ /* 0x000fe20000000800 */
[----:B------:R-:W0:Y:S01]  /*0010*/  LDCU.128 UR16, c[0x0][0x3a0] ;  /* 0x00007400ff1077ac */ /* 0x000e220008000c00 */
[----:B------:R-:W1:Y:S06]  /*0020*/  S2R R57, SR_TID.X ;  /* 0x0000000000397919 */ /* 0x000e6c0000002100 */
[----:B------:R-:W2:Y:S01]  /*0030*/  S2UR UR7, SR_CTAID.Y ;  /* 0x00000000000779c3 */ /* 0x000ea20000002600 */
[----:B------:R-:W-:Y:S01]  /*0040*/  IMAD.MOV.U32 R0, RZ, RZ, RZ ;  /* 0x000000ffff007224 */ /* 0x000fe200078e00ff */
[----:B------:R-:W-:-:S02]  /*0050*/  CS2R R2, SRZ ;  /* 0x0000000000027805 */ /* 0x000fc4000001ff00 */
[----:B------:R-:W-:Y:S02]  /*0060*/  CS2R R4, SRZ ;  /* 0x0000000000047805 */ /* 0x000fe4000001ff00 */
[----:B------:R-:W-:Y:S02]  /*0070*/  CS2R R6, SRZ ;  /* 0x0000000000067805 */ /* 0x000fe4000001ff00 */
[----:B------:R-:W-:Y:S02]  /*0080*/  CS2R R8, SRZ ;  /* 0x0000000000087805 */ /* 0x000fe4000001ff00 */
[----:B------:R-:W-:Y:S02]  /*0090*/  CS2R R10, SRZ ;  /* 0x00000000000a7805 */ /* 0x000fe4000001ff00 */
[----:B------:R-:W-:Y:S01]  /*00a0*/  CS2R R12, SRZ ;  /* 0x00000000000c7805 */ /* 0x000fe2000001ff00 */
[----:B------:R-:W3:Y:S01]  /*00b0*/  S2UR UR10, SR_CTAID.X ;  /* 0x00000000000a79c3 */ /* 0x000ee20000002500 */
[----:B------:R-:W-:-:S02]  /*00c0*/  CS2R R14, SRZ ;  /* 0x00000000000e7805 */ /* 0x000fc4000001ff00 */
[----:B------:R-:W-:Y:S02]  /*00d0*/  CS2R R16, SRZ ;  /* 0x0000000000107805 */ /* 0x000fe4000001ff00 */
[----:B------:R-:W-:Y:S02]  /*00e0*/  CS2R R18, SRZ ;  /* 0x0000000000127805 */ /* 0x000fe4000001ff00 */
[----:B------:R-:W-:Y:S02]  /*00f0*/  CS2R R20, SRZ ;  /* 0x0000000000147805 */ /* 0x000fe4000001ff00 */
[----:B------:R-:W-:Y:S02]  /*0100*/  CS2R R22, SRZ ;  /* 0x0000000000167805 */ /* 0x000fe4000001ff00 */
[----:B------:R-:W-:Y:S02]  /*0110*/  CS2R R24, SRZ ;  /* 0x0000000000187805 */ /* 0x000fe4000001ff00 */
[----:B------:R-:W-:Y:S01]  /*0120*/  CS2R R26, SRZ ;  /* 0x00000000001a7805 */ /* 0x000fe2000001ff00 */
[----:B0-----:R-:W-:Y:S01]  /*0130*/  UISETP.NE.U32.AND UP0, UPT, UR16, URZ, UPT ;  /* 0x000000ff1000728c */ /* 0x001fe2000bf05070 */
[----:B------:R-:W-:-:S02]  /*0140*/  CS2R R28, SRZ ;  /* 0x00000000001c7805 */ /* 0x000fc4000001ff00 */
[----:B------:R-:W-:Y:S02]  /*0150*/  CS2R R30, SRZ ;  /* 0x00000000001e7805 */ /* 0x000fe4000001ff00 */
[----:B------:R-:W-:Y:S01]  /*0160*/  CS2R R32, SRZ ;  /* 0x0000000000207805 */ /* 0x000fe2000001ff00 */
[----:B------:R-:W-:Y:S01]  /*0170*/  UISETP.NE.AND.EX UP0, UPT, UR17, URZ, UPT, UP0 ;  /* 0x000000ff1100728c */ /* 0x000fe2000bf05300 */
[----:B------:R-:W-:Y:S02]  /*0180*/  CS2R R34, SRZ ;  /* 0x0000000000227805 */ /* 0x000fe4000001ff00 */
[----:B------:R-:W-:Y:S02]  /*0190*/  CS2R R36, SRZ ;  /* 0x0000000000247805 */ /* 0x000fe4000001ff00 */
[----:B------:R-:W-:Y:S02]  /*01a0*/  CS2R R38, SRZ ;  /* 0x0000000000267805 */ /* 0x000fe4000001ff00 */
[----:B------:R-:W-:-:S02]  /*01b0*/  CS2R R40, SRZ ;  /* 0x0000000000287805 */ /* 0x000fc4000001ff00 */
[----:B------:R-:W-:Y:S02]  /*01c0*/  CS2R R42, SRZ ;  /* 0x00000000002a7805 */ /* 0x000fe4000001ff00 */
[----:B------:R-:W-:Y:S02]  /*01d0*/  CS2R R44, SRZ ;  /* 0x00000000002c7805 */ /* 0x000fe4000001ff00 */
        /* <DEDUP_REMOVED lines=8> */
[----:B------:R-:W-:Y:S01]  /*0260*/  CS2R R86, SRZ ;  /* 0x0000000000567805 */ /* 0x000fe2000001ff00 */
[----:B------:R-:W-:Y:S01]  /*0270*/  IMAD.MOV.U32 R88, RZ, RZ, RZ ;  /* 0x000000ffff587224 */ /* 0x000fe200078e00ff */
[----:B-1----:R-:W-:Y:S01]  /*0280*/  SHF.R.U32.HI R89, RZ, 0x4, R57 ;  /* 0x00000004ff597819 */ /* 0x002fe20000011639 */
[----:B------:R-:W-:Y:S01]  /*0290*/  IMAD.U32 R50, RZ, RZ, UR18 ;  /* 0x00000012ff327e24 */ /* 0x000fe2000f8e00ff */
[----:B------:R-:W-:Y:S01]  /*02a0*/  LOP3.LUT R90, R57, 0xf, RZ, 0xc0, !PT ;  /* 0x0000000f395a7812 */ /* 0x000fe200078ec0ff */
[----:B------:R-:W-:Y:S01]  /*02b0*/  IMAD.U32 R51, RZ, RZ, UR19 ;  /* 0x00000013ff337e24 */ /* 0x000fe2000f8e00ff */
[----:B------:R-:W0:Y:S01]  /*02c0*/  LDCU.64 UR14, c[0x0][0x358] ;  /* 0x00006b00ff0e77ac */ /* 0x000e220008000a00 */
[----:B--2---:R-:W-:-:S02]  /*02d0*/  USHF.L.U32 UR7, UR7, 0x7, URZ ;  /* 0x0000000707077899 */ /* 0x004fc400080006ff */
[----:B---3--:R-:W-:Y:S01]  /*02e0*/  UIMAD.WIDE.U32 UR12, UR10, 0x80, URZ ;  /* 0x000000800a0c78a5 */ /* 0x008fe2000f8e00ff */
[----:B------:R-:W-:Y:S11]  /*02f0*/  BRA.U !UP0, `(.L_x_0) ;  /* 0x0000001108487547 */ /* 0x000ff6000b800000 */
[----:B------:R-:W1:Y:S01]  /*0300*/  S2UR UR9, SR_CgaCtaId ;  /* 0x00000000000979c3 */ /* 0x000e620000008800 */
[----:B------:R-:W-:Y:S01]  /*0310*/  LOP3.LUT R91, R57, 0x7f, RZ, 0xc0, !PT ;  /* 0x0000007f395b7812 */ /* 0x000fe200078ec0ff */
[----:B------:R-:W-:Y:S01]  /*0320*/  IMAD.U32 R53, RZ, RZ, UR13 ;  /* 0x0000000dff357e24 */ /* 0x000fe2000f8e00ff */
[----:B------:R-:W-:Y:S01]  /*0330*/  USHF.L.U64.HI UR5, UR16, 0x6, UR17 ;  /* 0x0000000610057899 */ /* 0x000fe20008010211 */
[----:B------:R-:W-:Y:S01]  /*0340*/  IMAD.WIDE.U32 R54, R50, 0x4, RZ ;  /* 0x0000000432367825 */ /* 0x000fe200078e00ff */
[----:B------:R-:W-:Y:S01]  /*0350*/  IADD3 R53, P1, PT, R91, UR12, RZ ;  /* 0x0000000c5b357c10 */ /* 0x000fe2000ff3e0ff */
[----:B------:R-:W-:Y:S01]  /*0360*/  USHF.L.U32 UR4, UR16, 0x6, URZ ;  /* 0x0000000610047899 */ /* 0x000fe200080006ff */
[--C-:B------:R-:W-:Y:S01]  /*0370*/  SHF.R.U32.HI R97, RZ, 0x7, R57.reuse ;  /* 0x00000007ff617819 */ /* 0x100fe20000011639 */
[----:B------:R-:W-:Y:S01]  /*0380*/  IMAD.SHL.U32 R59, R51, 0x4, RZ ;  /* 0x00000004333b7824 */ /* 0x000fe200078e00ff */
[-C--:B------:R-:W-:Y:S01]  /*0390*/  ISETP.GE.U32.AND P0, PT, R53, R50.reuse, PT ;  /* 0x000000323500720c */ /* 0x080fe20003f06070 */
[----:B------:R-:W-:Y:S01]  /*03a0*/  IMAD.U32 R52, RZ, RZ, UR12 ;  /* 0x0000000cff347e24 */ /* 0x000fe2000f8e00ff */
[----:B------:R-:W-:Y:S01]  /*03b0*/  UMOV UR6, 0x400 ;  /* 0x0000040000067882 */ /* 0x000fe20000000000 */
[----:B------:R-:W-:Y:S01]  /*03c0*/  IMAD.X R0, RZ, RZ, UR13, P1 ;  /* 0x0000000dff007e24 */ /* 0x000fe200088e06ff */
[----:B------:R-:W-:Y:S01]  /*03d0*/  SHF.R.U32.HI R95, RZ, 0x3, R57 ;  /* 0x00000003ff5f7819 */ /* 0x000fe20000011639 */
[----:B------:R-:W-:Y:S01]  /*03e0*/  IMAD.IADD R55, R55, 0x1, R59 ;  /* 0x0000000137377824 */ /* 0x000fe200078e023b */
[----:B------:R-:W-:Y:S01]  /*03f0*/  UIADD3 UR8, UPT, UPT, UR6, 0x1000, URZ ;  /* 0x0000100006087890 */ /* 0x000fe2000fffe0ff */
[----:B------:R-:W-:Y:S01]  /*0400*/  IMAD.U32 R92, RZ, RZ, UR12 ;  /* 0x0000000cff5c7e24 */ /* 0x000fe2000f8e00ff */
[-C--:B------:R-:W-:Y:S01]  /*0410*/  ISETP.GE.U32.AND.EX P0, PT, R0, R51.reuse, PT, P0 ;  /* 0x000000330000720c */ /* 0x080fe20003f06100 */
[----:B------:R-:W-:Y:S01]  /*0420*/  IMAD.MOV.U32 R92, RZ, RZ, R52 ;  /* 0x000000ffff5c7224 */ /* 0x000fe200078e0034 */
[----:B------:R-:W-:Y:S01]  /*0430*/  LOP3.LUT R0, R57, 0x3f8, RZ, 0xc0, !PT ;  /* 0x000003f839007812 */ /* 0x000fe200078ec0ff */
[----:B------:R-:W-:Y:S01]  /*0440*/  IMAD.U32 R52, RZ, RZ, UR4 ;  /* 0x00000004ff347e24 */ /* 0x000fe2000f8e00ff */
[----:B------:R-:W-:Y:S01]  /*0450*/  IADD3 R94, P1, PT, R95, UR7, RZ ;  /* 0x000000075f5e7c10 */ /* 0x000fe2000ff3e0ff */
[----:B------:R-:W-:Y:S01]  /*0460*/  IMAD.U32 R53, RZ, RZ, UR5 ;  /* 0x00000005ff357e24 */ /* 0x000fe2000f8e00ff */
[----:B------:R-:W-:Y:S01]  /*0470*/  UIMAD.WIDE.U32 UR4, UR7, UR16, URZ ;  /* 0x00000010070472a5 */ /* 0x000fe2000f8e00ff */
[----:B------:R-:W-:Y:S01]  /*0480*/  IMAD.WIDE.U32 R54, R97, R50, R54 ;  /* 0x0000003261367225 */ /* 0x000fe200078e0036 */
[----:B------:R-:W-:Y:S01]  /*0490*/  LOP3.LUT R50, R57, 0x380, RZ, 0xc0, !PT ;  /* 0x0000038039327812 */ /* 0x000fe200078ec0ff */
[----:B-1----:R-:W-:Y:S01]  /*04a0*/  ULEA UR6, UR9, UR6, 0x18 ;  /* 0x0000000609067291 */ /* 0x002fe2000f8ec0ff */
[----:B------:R-:W-:Y:S01]  /*04b0*/  LOP3.LUT R98, R0, 0x7, R57, 0xf8, !PT ;  /* 0x0000000700627812 */ /* 0x000fe200078ef839 */
[----:B------:R-:W-:Y:S01]  /*04c0*/  IMAD.WIDE.U32 R52, R95, UR16, R52 ;  /* 0x000000105f347c25 */ /* 0x000fe2000f8e0034 */
[----:B------:R-:W-:Y:S01]  /*04d0*/  ULEA UR8, UR9, UR8, 0x18 ;  /* 0x0000000809087291 */ /* 0x000fe2000f8ec0ff */
[----:B------:R-:W-:Y:S01]  /*04e0*/  LOP3.LUT R50, R50, 0x7f, R57, 0xf8, !PT ;  /* 0x0000007f32327812 */ /* 0x000fe200078ef839 */
[----:B------:R-:W-:Y:S01]  /*04f0*/  UIMAD UR12, UR7, UR17, UR5 ;  /* 0x00000011070c72a4 */ /* 0x000fe2000f8e0205 */
[----:B------:R-:W-:Y:S01]  /*0500*/  IMAD.U32 R93, RZ, RZ, UR13 ;  /* 0x0000000dff5d7e24 */ /* 0x000fe2000f8e00ff */
[----:B------:R-:W-:Y:S01]  /*0510*/  LOP3.LUT R96, R57, 0x7, RZ, 0xc0, !PT ;  /* 0x0000000739607812 */ /* 0x000fe200078ec0ff */
[----:B------:R-:W-:Y:S01]  /*0520*/  IMAD R99, R95, UR17, R53 ;  /* 0x000000115f637c24 */ /* 0x000fe2000f8e0235 */
[----:B------:R-:W-:Y:S01]  /*0530*/  LEA R98, R98, UR6, 0x2 ;  /* 0x0000000662627c11 */ /* 0x000fe2000f8e10ff */
[----:B------:R-:W-:Y:S01]  /*0540*/  IMAD R101, R97, R51, R55 ;  /* 0x0000003361657224 */ /* 0x000fe200078e0237 */
[----:B------:R-:W-:Y:S01]  /*0550*/  LEA R102, R50, UR8, 0x2 ;  /* 0x0000000832667c11 */ /* 0x000fe2000f8e10ff */
[----:B------:R-:W-:Y:S01]  /*0560*/  IMAD.MOV.U32 R0, RZ, RZ, RZ ;  /* 0x000000ffff007224 */ /* 0x000fe200078e00ff */
[----:B------:R-:W-:Y:S01]  /*0570*/  UMOV UR5, URZ ;  /* 0x000000ff00057c82 */ /* 0x000fe20008000000 */
[----:B------:R-:W-:Y:S01]  /*0580*/  IMAD.X R100, RZ, RZ, RZ, P1 ;  /* 0x000000ffff647224 */ /* 0x000fe200008e06ff */
[----:B------:R-:W-:Y:S01]  /*0590*/  UMOV UR6, URZ ;  /* 0x000000ff00067c82 */ /* 0x000fe20008000000 */
[----:B------:R-:W-:-:S05]  /*05a0*/  UMOV UR8, UR4 ;  /* 0x0000000400087c82 */ /* 0x000fca0008000000 */
.L_x_2:
[----:B------:R-:W1:Y:S01]  /*05b0*/  LDC.64 R56, c[0x0][0x3a0] ;  /* 0x0000e800ff387b82 */ /* 0x000e620000000a00 */
[----:B------:R-:W2:Y:S01]  /*05c0*/  LDCU.64 UR16, c[0x0][0x398] ;  /* 0x00007300ff1077ac */ /* 0x000ea20008000a00 */
[----:B------:R-:W-:Y:S01]  /*05d0*/  IADD3 R51, P1, PT, R96, UR5, RZ ;  /* 0x0000000560337c10 */ /* 0x000fe2000ff3e0ff */
[----:B------:R-:W-:Y:S01]  /*05e0*/  IMAD.MOV.U32 R103, RZ, RZ, RZ ;  /* 0x000000ffff677224 */ /* 0x000fe200078e00ff */
[C---:B------:R-:W-:Y:S01]  /*05f0*/  IADD3 R58, P2, PT, R94.reuse, 0x20, RZ ;  /* 0x000000205e3a7810 */ /* 0x040fe20007f5e0ff */
[----:B------:R-:W-:Y:S02]  /*0600*/  IMAD.MOV.U32 R105, RZ, RZ, RZ ;  /* 0x000000ffff697224 */ /* 0x000fe400078e00ff */
[----:B------:R-:W-:Y:S01]  /*0610*/  IMAD.X R50, RZ, RZ, UR6, P1 ;  /* 0x00000006ff327e24 */ /* 0x000fe200088e06ff */
[----:B--2---:R-:W-:Y:S02]  /*0620*/  ISETP.LT.U32.AND P1, PT, R94, UR16, PT ;  /* 0x000000105e007c0c */ /* 0x004fe4000bf21070 */
[CC--:B-1----:R-:W-:Y:S01]  /*0630*/  ISETP.GE.U32.AND P3, PT, R51.reuse, R56.reuse, PT ;  /* 0x000000383300720c */ /* 0x0c2fe20003f66070 */
[----:B------:R-:W-:Y:S01]  /*0640*/  IMAD.WIDE.U32 R66, R56, 0x20, RZ ;  /* 0x0000002038427825 */ /* 0x000fe200078e00ff */
[----:B------:R-:W-:-:S02]  /*0650*/  ISETP.GE.U32.AND P4, PT, R51, R56, PT ;  /* 0x000000383300720c */ /* 0x000fc40003f86070 */
[CC--:B------:R-:W-:Y:S01]  /*0660*/  ISETP.GE.U32.AND.EX P3, PT, R50.reuse, R57.reuse, PT, P3 ;  /* 0x000000393200720c */ /* 0x0c0fe20003f66130 */
[--C-:B------:R-:W-:Y:S01]  /*0670*/  IMAD.X R51, RZ, RZ, R100.reuse, P2 ;  /* 0x000000ffff337224 */ /* 0x100fe200010e0664 */
[----:B------:R-:W-:Y:S02]  /*0680*/  ISETP.GE.U32.AND.EX P4, PT, R50, R57, PT, P4 ;  /* 0x000000393200720c */ /* 0x000fe40003f86140 */
[----:B------:R-:W-:Y:S02]  /*0690*/  ISETP.LT.U32.AND.EX P3, PT, R100, UR17, !P3, P1 ;  /* 0x0000001164007c0c */ /* 0x000fe4000df61110 */
[----:B------:R-:W-:Y:S02]  /*06a0*/  ISETP.GE.U32.AND P1, PT, R58, UR16, PT ;  /* 0x000000103a007c0c */ /* 0x000fe4000bf26070 */
[----:B------:R-:W-:Y:S02]  /*06b0*/  IADD3 R50, P5, PT, R94, 0x40, RZ ;  /* 0x000000405e327810 */ /* 0x000fe40007fbe0ff */
[----:B------:R-:W-:Y:S01]  /*06c0*/  ISETP.GE.U32.OR.EX P1, PT, R51, UR17, P4, P1 ;  /* 0x0000001133007c0c */ /* 0x000fe2000a726510 */
[----:B------:R-:W-:Y:S01]  /*06d0*/  IMAD.SHL.U32 R51, R57, 0x20, RZ ;  /* 0x0000002039337824 */ /* 0x000fe200078e00ff */
[----:B------:R-:W-:Y:S01]  /*06e0*/  ISETP.GE.U32.AND P2, PT, R50, UR16, PT ;  /* 0x0000001032007c0c */ /* 0x000fe2000bf46070 */
[----:B------:R-:W-:Y:S01]  /*06f0*/  IMAD.X R50, RZ, RZ, R100, P5 ;  /* 0x000000ffff327224 */ /* 0x000fe200028e0664 */
[----:B------:R-:W-:Y:S01]  /*0700*/  IADD3 R58, P5, PT, R96, UR8, RZ ;  /* 0x00000008603a7c10 */ /* 0x000fe2000ffbe0ff */
[----:B------:R-:W-:-:S02]  /*0710*/  IMAD.IADD R67, R67, 0x1, R51 ;  /* 0x0000000143437824 */ /* 0x000fc400078e0233 */
[----:B------:R-:W1:Y:S01]  /*0720*/  @P3 LDC.64 R60, c[0x0][0x388] ;  /* 0x0000e200ff3c3b82 */ /* 0x000e620000000a00 */
[----:B------:R-:W-:Y:S01]  /*0730*/  ISETP.GE.U32.OR.EX P2, PT, R50, UR17, P4, P2 ;  /* 0x0000001132007c0c */ /* 0x000fe2000a746520 */
[----:B------:R-:W-:Y:S02]  /*0740*/  IMAD.X R59, RZ, RZ, UR12, P5 ;  /* 0x0000000cff3b7e24 */ /* 0x000fe4000a8e06ff */
[----:B------:R-:W-:-:S04]  /*0750*/  @P3 IMAD.WIDE.U32 R68, R95, R56, R58 ;  /* 0x000000385f443225 */ /* 0x000fc800078e003a */
[----:B------:R-:W2:Y:S01]  /*0760*/  @!P1 LDC.64 R62, c[0x0][0x388] ;  /* 0x0000e200ff3e9b82 */ /* 0x000ea20000000a00 */
[C---:B------:R-:W-:Y:S02]  /*0770*/  @P3 IMAD R65, R95.reuse, R57, R69 ;  /* 0x000000395f413224 */ /* 0x040fe400078e0245 */
[----:B------:R-:W-:-:S05]  /*0780*/  @!P1 IMAD.WIDE.U32 R66, R95, R56, R66 ;  /* 0x000000385f429225 */ /* 0x000fca00078e0042 */
[----:B------:R-:W3:Y:S01]  /*0790*/  @!P2 LDC.64 R50, c[0x0][0x388] ;  /* 0x0000e200ff32ab82 */ /* 0x000ee20000000a00 */
[----:B-1----:R-:W-:Y:S02]  /*07a0*/  @P3 LEA R64, P6, R68, R60, 0x2 ;  /* 0x0000003c44403211 */ /* 0x002fe400078c10ff */
[----:B------:R-:W-:Y:S02]  /*07b0*/  IADD3 R60, P5, PT, R94, 0x60, RZ ;  /* 0x000000605e3c7810 */ /* 0x000fe40007fbe0ff */
[----:B------:R-:W-:Y:S01]  /*07c0*/  @P3 LEA.HI.X R65, R68, R61, R65, 0x2, P6 ;  /* 0x0000003d44413211 */ /* 0x000fe200030f1441 */
[----:B------:R-:W-:Y:S01]  /*07d0*/  @!P1 IMAD R61, R95, R57, R67 ;  /* 0x000000395f3d9224 */ /* 0x000fe200078e0243 */
[----:B------:R-:W-:Y:S01]  /*07e0*/  ISETP.GE.U32.AND P6, PT, R60, UR16, PT ;  /* 0x000000103c007c0c */ /* 0x000fe2000bfc6070 */
[----:B------:R-:W-:Y:S01]  /*07f0*/  IMAD.X R60, RZ, RZ, R100, P5 ;  /* 0x000000ffff3c7224 */ /* 0x000fe200028e0664 */
[----:B------:R-:W-:Y:S01]  /*0800*/  @!P1 IADD3 R66, P5, PT, R58, R66, RZ ;  /* 0x000000423a429210 */ /* 0x000fe20007fbe0ff */
[----:B0-----:R-:W4:Y:S03]  /*0810*/  @P3 LDG.E R103, desc[UR14][R64.64] ;  /* 0x0000000e40673981 */ /* 0x001f26000c1e1900 */
[----:B------:R-:W-:Y:S01]  /*0820*/  ISETP.GE.U32.OR.EX P4, PT, R60, UR17, P4, P6 ;  /* 0x000000113c007c0c */ /* 0x000fe2000a786560 */
[----:B------:R-:W-:Y:S01]  /*0830*/  @!P1 IMAD.X R60, R61, 0x1, R59, P5 ;  /* 0x000000013d3c9824 */ /* 0x000fe200028e063b */
[----:B--2---:R-:W-:-:S02]  /*0840*/  @!P1 LEA R62, P5, R66, R62, 0x2 ;  /* 0x0000003e423e9211 */ /* 0x004fc400078a10ff */
[----:B------:R-:W-:Y:S02]  /*0850*/  @!P2 IADD3 R61, P3, PT, R58, R52, RZ ;  /* 0x000000343a3da210 */ /* 0x000fe40007f7e0ff */
[----:B------:R-:W-:Y:S02]  /*0860*/  IADD3 R71, P6, PT, R97, UR5, RZ ;  /* 0x0000000561477c10 */ /* 0x000fe4000ffde0ff */
[----:B------:R-:W-:Y:S01]  /*0870*/  @!P1 LEA.HI.X R63, R66, R63, R60, 0x2, P5 ;  /* 0x0000003f423f9211 */ /* 0x000fe200028f143c */
[----:B------:R-:W-:Y:S01]  /*0880*/  @!P2 IMAD.X R66, R59, 0x1, R99, P3 ;  /* 0x000000013b42a824 */ /* 0x000fe200018e0663 */
[----:B------:R-:W-:Y:S01]  /*0890*/  ISETP.GE.U32.AND P3, PT, R71, R56, PT ;  /* 0x000000384700720c */ /* 0x000fe20003f66070 */
[----:B------:R-:W-:Y:S02]  /*08a0*/  IMAD.X R70, RZ, RZ, UR6, P6 ;  /* 0x00000006ff467e24 */ /* 0x000fe4000b0e06ff */
[----:B------:R-:W0:Y:S01]  /*08b0*/  @!P4 LDC.64 R68, c[0x0][0x388] ;  /* 0x0000e200ff44cb82 */ /* 0x000e220000000a00 */
[----:B------:R1:W2:Y:S01]  /*08c0*/  @!P1 LDG.E R105, desc[UR14][R62.64] ;  /* 0x0000000e3e699981 */ /* 0x0002a2000c1e1900 */
[----:B---3--:R-:W-:-:S02]  /*08d0*/  @!P2 LEA R60, P1, R61, R50, 0x2 ;  /* 0x000000323d3ca211 */ /* 0x008fc400078210ff */
[----:B------:R-:W-:Y:S01]  /*08e0*/  ISETP.GE.U32.OR.EX P3, PT, R70, R57, P0, P3 ;  /* 0x000000394600720c */ /* 0x000fe20000766530 */
[----:B------:R-:W-:Y:S01]  /*08f0*/  IMAD.MOV.U32 R107, RZ, RZ, RZ ;  /* 0x000000ffff6b7224 */ /* 0x000fe200078e00ff */
[C---:B------:R-:W-:Y:S02]  /*0900*/  @!P4 LEA R67, P5, R56.reuse, R52, 0x5 ;  /* 0x000000343843c211 */ /* 0x040fe400078a28ff */
[----:B------:R-:W-:Y:S02]  /*0910*/  @!P2 LEA.HI.X R61, R61, R51, R66, 0x2, P1 ;  /* 0x000000333d3da211 */ /* 0x000fe400008f1442 */
[----:B------:R-:W3:Y:S01]  /*0920*/  LDC.64 R50, c[0x0][0x3a8] ;  /* 0x0000ea00ff327b82 */ /* 0x000ee20000000a00 */
[----:B-1----:R-:W-:Y:S02]  /*0930*/  IADD3 R63, P1, PT, R71, 0x2, RZ ;  /* 0x00000002473f7810 */ /* 0x002fe40007f3e0ff */
[----:B------:R-:W-:Y:S01]  /*0940*/  @!P4 IADD3 R64, P6, PT, R67, R58, RZ ;  /* 0x0000003a4340c210 */ /* 0x000fe20007fde0ff */
[----:B------:R1:W5:Y:S01]  /*0950*/  @!P2 LDG.E R107, desc[UR14][R60.64] ;  /* 0x0000000e3c6ba981 */ /* 0x000362000c1e1900 */
[----:B------:R-:W-:-:S02]  /*0960*/  @!P4 LEA.HI.X R65, R56, R99, R57, 0x5, P5 ;  /* 0x000000633841c211 */ /* 0x000fc400028f2c39 */
[-C--:B------:R-:W-:Y:S01]  /*0970*/  ISETP.GE.U32.AND P5, PT, R63, R56.reuse, PT ;  /* 0x000000383f00720c */ /* 0x080fe20003fa6070 */
[--C-:B------:R-:W-:Y:S01]  /*0980*/  IMAD.X R58, RZ, RZ, R70.reuse, P1 ;  /* 0x000000ffff3a7224 */ /* 0x100fe200008e0646 */
[----:B------:R-:W-:Y:S01]  /*0990*/  IADD3 R63, P2, PT, R71, 0x4, RZ ;  /* 0x00000004473f7810 */ /* 0x000fe20007f5e0ff */
[----:B------:R-:W-:Y:S01]  /*09a0*/  @!P4 IMAD.X R65, R65, 0x1, R59, P6 ;  /* 0x000000014141c824 */ /* 0x000fe200030e063b */
[----:B------:R-:W-:Y:S01]  /*09b0*/  IADD3 R59, P6, PT, R71, 0x6, RZ ;  /* 0x00000006473b7810 */ /* 0x000fe20007fde0ff */
[----:B------:R-:W1:Y:S01]  /*09c0*/  @!P3 LDC.64 R66, c[0x0][0x390] ;  /* 0x0000e400ff42bb82 */ /* 0x000e620000000a00 */
[-C--:B------:R-:W-:Y:S01]  /*09d0*/  ISETP.GE.U32.AND P1, PT, R63, R56.reuse, PT ;  /* 0x000000383f00720c */ /* 0x080fe20003f26070 */
[--C-:B------:R-:W-:Y:S01]  /*09e0*/  IMAD.X R62, RZ, RZ, R70.reuse, P2 ;  /* 0x000000ffff3e7224 */ /* 0x100fe200010e0646 */
[----:B------:R-:W-:Y:S01]  /*09f0*/  ISETP.GE.U32.OR.EX P5, PT, R58, R57, P0, P5 ;  /* 0x000000393a00720c */ /* 0x000fe200007a6550 */
[----:B------:R-:W-:Y:S01]  /*0a00*/  IMAD.X R58, RZ, RZ, R70, P6 ;  /* 0x000000ffff3a7224 */ /* 0x000fe200030e0646 */
[----:B------:R-:W-:-:S02]  /*0a10*/  ISETP.GE.U32.AND P2, PT, R59, R56, PT ;  /* 0x000000383b00720c */ /* 0x000fc40003f46070 */
[----:B0-----:R-:W-:Y:S02]  /*0a20*/  @!P4 LEA R68, P6, R64, R68, 0x2 ;  /* 0x000000444044c211 */ /* 0x001fe400078c10ff */
[-C--:B------:R-:W-:Y:S02]  /*0a30*/  ISETP.GE.U32.OR.EX P1, PT, R62, R57.reuse, P0, P1 ;  /* 0x000000393e00720c */ /* 0x080fe40000726510 */
[----:B------:R-:W-:Y:S02]  /*0a40*/  ISETP.GE.U32.OR.EX P2, PT, R58, R57, P0, P2 ;  /* 0x000000393a00720c */ /* 0x000fe40000746520 */
[----:B------:R-:W-:Y:S02]  /*0a50*/  @!P4 LEA.HI.X R69, R64, R69, R65, 0x2, P6 ;  /* 0x000000454045c211 */ /* 0x000fe400030f1441 */
[----:B------:R-:W-:Y:S01]  /*0a60*/  IADD3 R58, P6, PT, R91, R92, RZ ;  /* 0x0000005c5b3a7210 */ /* 0x000fe20007fde0ff */
[----:B---3--:R-:W-:Y:S01]  /*0a70*/  IMAD.SHL.U32 R71, R51, 0x2, RZ ;  /* 0x0000000233477824 */ /* 0x008fe200078e00ff */
[----:B-1----:R-:W0:Y:S01]  /*0a80*/  @!P5 LDC.64 R60, c[0x0][0x390] ;  /* 0x0000e400ff3cdb82 */ /* 0x002e220000000a00 */
[----:B------:R-:W-:-:S04]  /*0a90*/  IMAD.WIDE.U32 R72, R50, 0x2, RZ ;  /* 0x0000000232487825 */ /* 0x000fc800078e00ff */
[----:B------:R-:W-:Y:S02]  /*0aa0*/  IMAD.X R59, RZ, RZ, R93, P6 ;  /* 0x000000ffff3b7224 */ /* 0x000fe400030e065d */
[----:B------:R-:W-:Y:S01]  /*0ab0*/  IMAD.IADD R73, R73, 0x1, R71 ;  /* 0x0000000149497824 */ /* 0x000fe200078e0247 */
[----:B------:R-:W1:Y:S01]  /*0ac0*/  @!P1 LDC.64 R62, c[0x0][0x390] ;  /* 0x0000e400ff3e9b82 */ /* 0x000e620000000a00 */
[----:B------:R-:W-:-:S04]  /*0ad0*/  @!P3 IMAD.WIDE.U32 R64, R97, R50, R58 ;  /* 0x000000326140b225 */ /* 0x000fc800078e003a */
[----:B------:R-:W-:-:S03]  /*0ae0*/  @!P3 IMAD R65, R97, R51, R65 ;  /* 0x000000336141b224 */ /* 0x000fc600078e0241 */
[----:B------:R-:W3:Y:S01]  /*0af0*/  @!P2 LDC.64 R70, c[0x0][0x390] ;  /* 0x0000e400ff46ab82 */ /* 0x000ee20000000a00 */
[C---:B------:R-:W-:Y:S01]  /*0b00*/  @!P3 LEA R66, P6, R64.reuse, R66, 0x2 ;  /* 0x000000424042b211 */ /* 0x040fe200078c10ff */
[----:B------:R-:W-:Y:S02]  /*0b10*/  IMAD.MOV.U32 R109, RZ, RZ, RZ ;  /* 0x000000ffff6d7224 */ /* 0x000fe400078e00ff */
[----:B------:R-:W-:Y:S01]  /*0b20*/  @!P5 IMAD.WIDE.U32 R72, R97, R50, R72 ;  /* 0x000000326148d225 */ /* 0x000fe200078e0048 */
[----:B------:R-:W-:-:S03]  /*0b30*/  @!P3 LEA.HI.X R67, R64, R67, R65, 0x2, P6 ;  /* 0x000000434043b211 */ /* 0x000fc600030f1441 */
[----:B------:R-:W-:Y:S01]  /*0b40*/  IMAD.MOV.U32 R65, RZ, RZ, RZ ;  /* 0x000000ffff417224 */ /* 0x000fe200078e00ff */
[----:B------:R-:W-:Y:S01]  /*0b50*/  @!P2 LEA R111, P6, R50, R54, 0x1 ;  /* 0x00000036326fa211 */ /* 0x000fe200078c08ff */
[----:B------:R0:W5:Y:S01]  /*0b60*/  @!P4 LDG.E R109, desc[UR14][R68.64] ;  /* 0x0000000e446dc981 */ /* 0x000162000c1e1900 */
[----:B------:R-:W-:Y:S01]  /*0b70*/  @!P5 IADD3 R72, P4, PT, R58, R72, RZ ;  /* 0x000000483a48d210 */ /* 0x000fe20007f9e0ff */
[----:B------:R-:W-:Y:S01]  /*0b80*/  @!P5 IMAD R113, R97, R51, R73 ;  /* 0x000000336171d224 */ /* 0x000fe200078e0249 */
[----:B------:R-:W-:Y:S01]  /*0b90*/  @!P2 LEA.HI.X R73, R50, R101, R51, 0x1, P6 ;  /* 0x000000653249a211 */ /* 0x000fe200030f0c33 */
[----:B------:R3:W5:Y:S01]  /*0ba0*/  @!P3 LDG.E R65, desc[UR14][R66.64] ;  /* 0x0000000e4241b981 */ /* 0x000762000c1e1900 */
[----:B------:R-:W-:Y:S02]  /*0bb0*/  @!P2 IADD3 R64, P3, PT, R111, R58, RZ ;  /* 0x0000003a6f40a210 */ /* 0x000fe40007f7e0ff */
[----:B0-----:R-:W-:Y:S01]  /*0bc0*/  @!P1 IADD3 R68, P6, PT, R58, R54, RZ ;  /* 0x000000363a449210 */ /* 0x001fe20007fde0ff */
[--C-:B------:R-:W-:Y:S01]  /*0bd0*/  @!P5 IMAD.X R69, R113, 0x1, R59.reuse, P4 ;  /* 0x000000017145d824 */ /* 0x100fe200020e063b */
[----:B------:R-:W-:Y:S01]  /*0be0*/  @!P5 LEA R60, P4, R72, R60, 0x2 ;  /* 0x0000003c483cd211 */ /* 0x000fe200078810ff */
[----:B------:R-:W-:Y:S01]  /*0bf0*/  @!P2 IMAD.X R58, R73, 0x1, R59, P3 ;  /* 0x00000001493aa824 */ /* 0x000fe200018e063b */
[----:B-1----:R-:W-:Y:S01]  /*0c00*/  @!P1 LEA R62, P3, R68, R62, 0x2 ;  /* 0x0000003e443e9211 */ /* 0x002fe200078610ff */
[----:B------:R-:W-:Y:S01]  /*0c10*/  @!P1 IMAD.X R59, R59, 0x1, R101, P6 ;  /* 0x000000013b3b9824 */ /* 0x000fe200030e0665 */
[----:B------:R-:W-:-:S02]  /*0c20*/  @!P5 LEA.HI.X R61, R72, R61, R69, 0x2, P4 ;  /* 0x0000003d483dd211 */ /* 0x000fc400020f1445 */
[----:B---3--:R-:W-:Y:S01]  /*0c30*/  @!P2 LEA R70, P4, R64, R70, 0x2 ;  /* 0x000000464046a211 */ /* 0x008fe200078810ff */
[----:B------:R-:W-:Y:S01]  /*0c40*/  IMAD.MOV.U32 R67, RZ, RZ, RZ ;  /* 0x000000ffff437224 */ /* 0x000fe200078e00ff */
[----:B------:R-:W-:Y:S01]  /*0c50*/  @!P1 LEA.HI.X R63, R68, R63, R59, 0x2, P3 ;  /* 0x0000003f443f9211 */ /* 0x000fe200018f143b */
[----:B------:R-:W-:Y:S01]  /*0c60*/  IMAD.MOV.U32 R59, RZ, RZ, RZ ;  /* 0x000000ffff3b7224 */ /* 0x000fe200078e00ff */
[----:B------:R-:W-:Y:S01]  /*0c70*/  @!P2 LEA.HI.X R71, R64, R71, R58, 0x2, P4 ;  /* 0x000000474047a211 */ /* 0x000fe200020f143a */
[----:B------:R-:W-:Y:S02]  /*0c80*/  IMAD.MOV.U32 R69, RZ, RZ, RZ ;  /* 0x000000ffff457224 */ /* 0x000fe400078e00ff */
[----:B------:R-:W3:Y:S04]  /*0c90*/  @!P1 LDG.E R67, desc[UR14][R62.64] ;  /* 0x0000000e3e439981 */ /* 0x000ee8000c1e1900 */
[----:B------:R0:W3:Y:S04]  /*0ca0*/  @!P5 LDG.E R59, desc[UR14][R60.64] ;  /* 0x0000000e3c3bd981 */ /* 0x0000e8000c1e1900 */
[----:B------:R-:W3:Y:S01]  /*0cb0*/  @!P2 LDG.E R69, desc[UR14][R70.64] ;  /* 0x0000000e4645a981 */ /* 0x000ee2000c1e1900 */
[----:B------:R-:W1:Y:S01]  /*0cc0*/  S2UR UR9, SR_CgaCtaId ;  /* 0x00000000000979c3 */ /* 0x000e620000008800 */
[----:B------:R-:W-:-:S02]  /*0cd0*/  UMOV UR4, 0x400 ;  /* 0x0000040000047882 */ /* 0x000fc40000000000 */
[----:B------:R-:W-:Y:S02]  /*0ce0*/  UIADD3 UR11, UPT, UPT, UR4, 0x1000, URZ ;  /* 0x00001000040b7890 */ /* 0x000fe4000fffe0ff */
[----:B-1----:R-:W-:Y:S02]  /*0cf0*/  ULEA UR4, UR9, UR4, 0x18 ;  /* 0x0000000409047291 */ /* 0x002fe4000f8ec0ff */
[----:B------:R-:W-:-:S04]  /*0d00*/  ULEA UR11, UR9, UR11, 0x18 ;  /* 0x0000000b090b7291 */ /* 0x000fc8000f8ec0ff */
[----:B------:R-:W-:Y:S02]  /*0d10*/  LEA R58, R89, UR4, 0x8 ;  /* 0x00000004593a7c11 */ /* 0x000fe4000f8e40ff */
[----:B0-----:R-:W-:-:S03]  /*0d20*/  LEA R60, R90, UR11, 0x2 ;  /* 0x0000000b5a3c7c11 */ /* 0x001fc6000f8e10ff */
[----:B------:R-:W-:Y:S02]  /*0d30*/  VIADD R58, R58, 0x80 ;  /* 0x000000803a3a7836 */ /* 0x000fe40000000000 */
[----:B------:R-:W-:Y:S01]  /*0d40*/  VIADD R60, R60, 0x80 ;  /* 0x000000803c3c7836 */ /* 0x000fe20000000000 */
[----:B------:R-:W-:Y:S01]  /*0d50*/  UMOV UR9, 0x8 ;  /* 0x0000000800097882 */ /* 0x000fe20000000000 */
[----:B------:R-:W-:Y:S01]  /*0d60*/  UMOV UR4, URZ ;  /* 0x000000ff00047c82 */ /* 0x000fe20008000000 */
[----:B----4-:R0:W-:Y:S04]  /*0d70*/  STS [R98], R103 ;  /* 0x0000006762007388 */ /* 0x0101e80000000800 */
[----:B--2---:R0:W-:Y:S04]  /*0d80*/  STS [R98+0x400], R105 ;  /* 0x0004006962007388 */ /* 0x0041e80000000800 */
[----:B-----5:R0:W-:Y:S04]  /*0d90*/  STS [R98+0x800], R107 ;  /* 0x0008006b62007388 */ /* 0x0201e80000000800 */
[----:B------:R0:W-:Y:S04]  /*0da0*/  STS [R98+0xc00], R109 ;  /* 0x000c006d62007388 */ /* 0x0001e80000000800 */
[----:B------:R0:W-:Y:S04]  /*0db0*/  STS [R102], R65 ;  /* 0x0000004166007388 */ /* 0x0001e80000000800 */
[----:B---3--:R0:W-:Y:S04]  /*0dc0*/  STS [R102+0x800], R67 ;  /* 0x0008004366007388 */ /* 0x0081e80000000800 */
[----:B------:R0:W-:Y:S04]  /*0dd0*/  STS [R102+0x400], R59 ;  /* 0x0004003b66007388 */ /* 0x0001e80000000800 */
[----:B------:R0:W-:Y:S01]  /*0de0*/  STS [R102+0xc00], R69 ;  /* 0x000c004566007388 */ /* 0x0001e20000000800 */
[----:B------:R-:W-:Y:S06]  /*0df0*/  BAR.SYNC.DEFER_BLOCKING 0x0 ;  /* 0x0000000000007b1d */ /* 0x000fec0000010000 */
.L_x_1:
[----:B0-----:R-:W-:Y:S01]  /*0e00*/  LDS R59, [R58+-0x80] ;  /* 0xffff80003a3b7984 */ /* 0x001fe20000000800 */
[----:B------:R-:W-:-:S03]  /*0e10*/  UIADD3 UR9, UP0, UPT, UR9, -0x1, URZ ;  /* 0xffffffff09097890 */ /* 0x000fc6000ff1e0ff */
[----:B------:R-:W0:Y:S01]  /*0e20*/  LDS R62, [R60+-0x80] ;  /* 0xffff80003c3e7984 */ /* 0x000e220000000800 */
[----:B------:R-:W-:Y:S02]  /*0e30*/  UIADD3.X UR4, UPT, UPT, UR4, -0x1, URZ, UP0, !UPT ;  /* 0xffffffff04047890 */ /* 0x000fe400087fe4ff */
[----:B------:R-:W-:Y:S01]  /*0e40*/  UISETP.NE.U32.AND UP0, UPT, UR9, URZ, UPT ;  /* 0x000000ff0900728c */ /* 0x000fe2000bf05070 */
[----:B------:R-:W1:Y:S03]  /*0e50*/  LDS R64, [R60+-0x60] ;  /* 0xffffa0003c407984 */ /* 0x000e660000000800 */
[----:B------:R-:W-:Y:S01]  /*0e60*/  UISETP.NE.AND.EX UP0, UPT, UR4, URZ, UPT, UP0 ;  /* 0x000000ff0400728c */ /* 0x000fe2000bf05300 */
[----:B------:R-:W2:Y:S04]  /*0e70*/  LDS R71, [R60+-0x40] ;  /* 0xffffc0003c477984 */ /* 0x000ea80000000800 */
[----:B------:R-:W3:Y:S04]  /*0e80*/  LDS R66, [R60+-0x20] ;  /* 0xffffe0003c427984 */ /* 0x000ee80000000800 */
[----:B------:R-:W4:Y:S04]  /*0e90*/  LDS R73, [R60] ;  /* 0x000000003c497984 */ /* 0x000f280000000800 */
[----:B------:R-:W5:Y:S04]  /*0ea0*/  LDS R68, [R60+0x20] ;  /* 0x000020003c447984 */ /* 0x000f680000000800 */
[----:B------:R-:W5:Y:S04]  /*0eb0*/  LDS R103, [R60+0x40] ;  /* 0x000040003c677984 */ /* 0x000f680000000800 */
[----:B------:R0:W5:Y:S04]  /*0ec0*/  LDS R70, [R60+0x60] ;  /* 0x000060003c467984 */ /* 0x0001680000000800 */
[----:B------:R-:W5:Y:S04]  /*0ed0*/  LDS R61, [R58+-0x60] ;  /* 0xffffa0003a3d7984 */ /* 0x000f680000000800 */
[----:B------:R-:W5:Y:S01]  /*0ee0*/  LDS R63, [R58+-0x40] ;  /* 0xffffc0003a3f7984 */ /* 0x000f620000000800 */
[----:B0-----:R-:W-:-:S02]  /*0ef0*/  VIADD R60, R60, 0x200 ;  /* 0x000002003c3c7836 */ /* 0x001fc40000000000 */
[C---:B------:R-:W-:Y:S01]  /*0f00*/  FFMA R88, R59.reuse, R62, R88 ;  /* 0x0000003e3b587223 */ /* 0x040fe20000000058 */
[----:B------:R-:W0:Y:S01]  /*0f10*/  LDS R65, [R58+-0x20] ;  /* 0xffffe0003a417984 */ /* 0x000e220000000800 */
[----:B-1----:R-:W-:-:S03]  /*0f20*/  FFMA R87, R59, R64, R87 ;  /* 0x000000403b577223 */ /* 0x002fc60000000057 */
[----:B------:R-:W1:Y:S01]  /*0f30*/  LDS R67, [R58] ;  /* 0x000000003a437984 */ /* 0x000e620000000800 */
[----:B--2---:R-:W-:-:S03]  /*0f40*/  FFMA R86, R59, R71, R86 ;  /* 0x000000473b567223 */ /* 0x004fc60000000056 */
[----:B------:R-:W2:Y:S01]  /*0f50*/  LDS R69, [R58+0x20] ;  /* 0x000020003a457984 */ /* 0x000ea20000000800 */
[C---:B---3--:R-:W-:Y:S01]  /*0f60*/  FFMA R85, R59.reuse, R66, R85 ;  /* 0x000000423b557223 */ /* 0x048fe20000000055 */
[C---:B----4-:R-:W-:Y:S01]  /*0f70*/  FFMA R84, R59.reuse, R73, R84 ;  /* 0x000000493b547223 */ /* 0x050fe20000000054 */
[C---:B-----5:R-:W-:Y:S01]  /*0f80*/  FFMA R83, R59.reuse, R68, R83 ;  /* 0x000000443b537223 */ /* 0x060fe20000000053 */
[C---:B------:R-:W-:Y:S01]  /*0f90*/  FFMA R82, R59.reuse, R103, R82 ;  /* 0x000000673b527223 */ /* 0x040fe20000000052 */
[----:B------:R-:W-:Y:S02]  /*0fa0*/  FFMA R81, R59, R70, R81 ;  /* 0x000000463b517223 */ /* 0x000fe40000000051 */
[----:B------:R-:W3:Y:S01]  /*0fb0*/  LDS R59, [R58+0x40] ;  /* 0x000040003a3b7984 */ /* 0x000ee20000000800 */
[C---:B------:R-:W-:Y:S01]  /*0fc0*/  FFMA R80, R61.reuse, R62, R80 ;  /* 0x0000003e3d507223 */ /* 0x040fe20000000050 */
[C---:B------:R-:W-:Y:S01]  /*0fd0*/  FFMA R79, R61.reuse, R64, R79 ;  /* 0x000000403d4f7223 */ /* 0x040fe2000000004f */
[C---:B------:R-:W-:Y:S01]  /*0fe0*/  FFMA R78, R61.reuse, R71, R78 ;  /* 0x000000473d4e7223 */ /* 0x040fe2000000004e */
[C---:B------:R-:W-:Y:S01]  /*0ff0*/  FFMA R77, R61.reuse, R66, R77 ;  /* 0x000000423d4d7223 */ /* 0x040fe2000000004d */
[C---:B------:R-:W-:Y:S01]  /*1000*/  FFMA R76, R61.reuse, R73, R76 ;  /* 0x000000493d4c7223 */ /* 0x040fe2000000004c */
[C---:B------:R-:W-:Y:S01]  /*1010*/  FFMA R75, R61.reuse, R68, R75 ;  /* 0x000000443d4b7223 */ /* 0x040fe2000000004b */
[C---:B------:R-:W-:Y:S01]  /*1020*/  FFMA R74, R61.reuse, R103, R74 ;  /* 0x000000673d4a7223 */ /* 0x040fe2000000004a */
[----:B------:R-:W-:Y:S01]  /*1030*/  FFMA R49, R61, R70, R49 ;  /* 0x000000463d317223 */ /* 0x000fe20000000031 */
[C---:B------:R-:W-:Y:S01]  /*1040*/  FFMA R48, R63.reuse, R62, R48 ;  /* 0x0000003e3f307223 */ /* 0x040fe20000000030 */
[----:B------:R-:W4:Y:S01]  /*1050*/  LDS R61, [R58+0x60] ;  /* 0x000060003a3d7984 */ /* 0x000f220000000800 */
[C---:B------:R-:W-:Y:S01]  /*1060*/  FFMA R47, R63.reuse, R64, R47 ;  /* 0x000000403f2f7223 */ /* 0x040fe2000000002f */
[C---:B------:R-:W-:Y:S01]  /*1070*/  FFMA R46, R63.reuse, R71, R46 ;  /* 0x000000473f2e7223 */ /* 0x040fe2000000002e */
[C---:B------:R-:W-:Y:S01]  /*1080*/  FFMA R45, R63.reuse, R66, R45 ;  /* 0x000000423f2d7223 */ /* 0x040fe2000000002d */
[C---:B------:R-:W-:Y:S01]  /*1090*/  FFMA R44, R63.reuse, R73, R44 ;  /* 0x000000493f2c7223 */ /* 0x040fe2000000002c */
[C---:B------:R-:W-:Y:S01]  /*10a0*/  FFMA R43, R63.reuse, R68, R43 ;  /* 0x000000443f2b7223 */ /* 0x040fe2000000002b */
[C---:B------:R-:W-:Y:S01]  /*10b0*/  FFMA R42, R63.reuse, R103, R42 ;  /* 0x000000673f2a7223 */ /* 0x040fe2000000002a */
[----:B------:R-:W-:Y:S01]  /*10c0*/  FFMA R41, R63, R70, R41 ;  /* 0x000000463f297223 */ /* 0x000fe20000000029 */
[C---:B0-----:R-:W-:Y:S01]  /*10d0*/  FFMA R40, R65.reuse, R62, R40 ;  /* 0x0000003e41287223 */ /* 0x041fe20000000028 */
[C---:B------:R-:W-:Y:S01]  /*10e0*/  FFMA R39, R65.reuse, R64, R39 ;  /* 0x0000004041277223 */ /* 0x040fe20000000027 */
[C---:B------:R-:W-:Y:S01]  /*10f0*/  FFMA R38, R65.reuse, R71, R38 ;  /* 0x0000004741267223 */ /* 0x040fe20000000026 */
[C---:B------:R-:W-:Y:S01]  /*1100*/  FFMA R37, R65.reuse, R66, R37 ;  /* 0x0000004241257223 */ /* 0x040fe20000000025 */
[C---:B------:R-:W-:Y:S01]  /*1110*/  FFMA R36, R65.reuse, R73, R36 ;  /* 0x0000004941247223 */ /* 0x040fe20000000024 */
[C---:B------:R-:W-:Y:S01]  /*1120*/  FFMA R35, R65.reuse, R68, R35 ;  /* 0x0000004441237223 */ /* 0x040fe20000000023 */
[C---:B------:R-:W-:Y:S01]  /*1130*/  FFMA R34, R65.reuse, R103, R34 ;  /* 0x0000006741227223 */ /* 0x040fe20000000022 */
[----:B------:R-:W-:Y:S01]  /*1140*/  FFMA R33, R65, R70, R33 ;  /* 0x0000004641217223 */ /* 0x000fe20000000021 */
[C---:B-1----:R-:W-:Y:S01]  /*1150*/  FFMA R32, R67.reuse, R62, R32 ;  /* 0x0000003e43207223 */ /* 0x042fe20000000020 */
[C---:B------:R-:W-:Y:S01]  /*1160*/  FFMA R31, R67.reuse, R64, R31 ;  /* 0x00000040431f7223 */ /* 0x040fe2000000001f */
[C---:B------:R-:W-:Y:S01]  /*1170*/  FFMA R30, R67.reuse, R71, R30 ;  /* 0x00000047431e7223 */ /* 0x040fe2000000001e */
[C---:B------:R-:W-:Y:S01]  /*1180*/  FFMA R29, R67.reuse, R66, R29 ;  /* 0x00000042431d7223 */ /* 0x040fe2000000001d */
[C---:B------:R-:W-:Y:S01]  /*1190*/  FFMA R28, R67.reuse, R73, R28 ;  /* 0x00000049431c7223 */ /* 0x040fe2000000001c */
[C---:B------:R-:W-:Y:S01]  /*11a0*/  FFMA R27, R67.reuse, R68, R27 ;  /* 0x00000044431b7223 */ /* 0x040fe2000000001b */
[C---:B------:R-:W-:Y:S01]  /*11b0*/  FFMA R26, R67.reuse, R103, R26 ;  /* 0x00000067431a7223 */ /* 0x040fe2000000001a */
[----:B------:R-:W-:Y:S01]  /*11c0*/  FFMA R25, R67, R70, R25 ;  /* 0x0000004643197223 */ /* 0x000fe20000000019 */
[C---:B--2---:R-:W-:Y:S01]  /*11d0*/  FFMA R24, R69.reuse, R62, R24 ;  /* 0x0000003e45187223 */ /* 0x044fe20000000018 */
[C---:B------:R-:W-:Y:S01]  /*11e0*/  FFMA R23, R69.reuse, R64, R23 ;  /* 0x0000004045177223 */ /* 0x040fe20000000017 */
[C---:B------:R-:W-:Y:S01]  /*11f0*/  FFMA R22, R69.reuse, R71, R22 ;  /* 0x0000004745167223 */ /* 0x040fe20000000016 */
[C---:B------:R-:W-:Y:S01]  /*1200*/  FFMA R21, R69.reuse, R66, R21 ;  /* 0x0000004245157223 */ /* 0x040fe20000000015 */
[C---:B------:R-:W-:Y:S01]  /*1210*/  FFMA R20, R69.reuse, R73, R20 ;  /* 0x0000004945147223 */ /* 0x040fe20000000014 */
[C---:B------:R-:W-:Y:S01]  /*1220*/  FFMA R19, R69.reuse, R68, R19 ;  /* 0x0000004445137223 */ /* 0x040fe20000000013 */
[C---:B------:R-:W-:Y:S01]  /*1230*/  FFMA R18, R69.reuse, R103, R18 ;  /* 0x0000006745127223 */ /* 0x040fe20000000012 */
[----:B------:R-:W-:Y:S01]  /*1240*/  FFMA R17, R69, R70, R17 ;  /* 0x0000004645117223 */ /* 0x000fe20000000011 */
[C---:B---3--:R-:W-:Y:S01]  /*1250*/  FFMA R16, R59.reuse, R62, R16 ;  /* 0x0000003e3b107223 */ /* 0x048fe20000000010 */
[C---:B------:R-:W-:Y:S01]  /*1260*/  FFMA R15, R59.reuse, R64, R15 ;  /* 0x000000403b0f7223 */ /* 0x040fe2000000000f */
[C---:B------:R-:W-:Y:S01]  /*1270*/  FFMA R14, R59.reuse, R71, R14 ;  /* 0x000000473b0e7223 */ /* 0x040fe2000000000e */
[C---:B------:R-:W-:Y:S01]  /*1280*/  FFMA R13, R59.reuse, R66, R13 ;  /* 0x000000423b0d7223 */ /* 0x040fe2000000000d */
[C---:B------:R-:W-:Y:S01]  /*1290*/  FFMA R12, R59.reuse, R73, R12 ;  /* 0x000000493b0c7223 */ /* 0x040fe2000000000c */
[C---:B------:R-:W-:Y:S01]  /*12a0*/  FFMA R11, R59.reuse, R68, R11 ;  /* 0x000000443b0b7223 */ /* 0x040fe2000000000b */
[C---:B------:R-:W-:Y:S01]  /*12b0*/  FFMA R10, R59.reuse, R103, R10 ;  /* 0x000000673b0a7223 */ /* 0x040fe2000000000a */
[----:B------:R-:W-:Y:S01]  /*12c0*/  FFMA R9, R59, R70, R9 ;  /* 0x000000463b097223 */ /* 0x000fe20000000009 */
[C---:B----4-:R-:W-:Y:S01]  /*12d0*/  FFMA R8, R61.reuse, R62, R8 ;  /* 0x0000003e3d087223 */ /* 0x050fe20000000008 */
[C---:B------:R-:W-:Y:S01]  /*12e0*/  FFMA R7, R61.reuse, R64, R7 ;  /* 0x000000403d077223 */ /* 0x040fe20000000007 */
[C---:B------:R-:W-:Y:S01]  /*12f0*/  FFMA R6, R61.reuse, R71, R6 ;  /* 0x000000473d067223 */ /* 0x040fe20000000006 */
[C---:B------:R-:W-:Y:S01]  /*1300*/  FFMA R5, R61.reuse, R66, R5 ;  /* 0x000000423d057223 */ /* 0x040fe20000000005 */
[C---:B------:R-:W-:Y:S01]  /*1310*/  FFMA R4, R61.reuse, R73, R4 ;  /* 0x000000493d047223 */ /* 0x040fe20000000004 */
[C---:B------:R-:W-:Y:S01]  /*1320*/  FFMA R3, R61.reuse, R68, R3 ;  /* 0x000000443d037223 */ /* 0x040fe20000000003 */
[C---:B------:R-:W-:Y:S01]  /*1330*/  FFMA R2, R61.reuse, R103, R2 ;  /* 0x000000673d027223 */ /* 0x040fe20000000002 */
[----:B------:R-:W-:Y:S01]  /*1340*/  FFMA R0, R61, R70, R0 ;  /* 0x000000463d007223 */ /* 0x000fe20000000000 */
[----:B------:R-:W-:Y:S01]  /*1350*/  VIADD R58, R58, 0x4 ;  /* 0x000000043a3a7836 */ /* 0x000fe20000000000 */
[----:B------:R-:W-:Y:S06]  /*1360*/  BRA.U UP0, `(.L_x_1) ;  /* 0xfffffff900a47547 */ /* 0x000fec000b83ffff */
[----:B------:R-:W-:Y:S01]  /*1370*/  UIADD3 UR5, UP0, UPT, UR5, 0x8, URZ ;  /* 0x0000000805057890 */ /* 0x000fe2000ff1e0ff */
[----:B------:R-:W-:Y:S01]  /*1380*/  BAR.SYNC.DEFER_BLOCKING 0x0 ;  /* 0x0000000000007b1d */ /* 0x000fe20000010000 */
[----:B------:R-:W-:Y:S02]  /*1390*/  LEA R92, P2, R50, R92, 0x3 ;  /* 0x0000005c325c7211 */ /* 0x000fe400078418ff */
[----:B------:R-:W-:Y:S02]  /*13a0*/  UIADD3.X UR6, UPT, UPT, URZ, UR6, URZ, UP0, !UPT ;  /* 0x00000006ff067290 */ /* 0x000fe400087fe4ff */
[----:B------:R-:W-:Y:S01]  /*13b0*/  ISETP.LE.U32.AND P1, PT, R56, UR5, PT ;  /* 0x0000000538007c0c */ /* 0x000fe2000bf23070 */
[----:B------:R-:W-:Y:S01]  /*13c0*/  UIADD3 UR8, UP0, UPT, UR8, 0x8, URZ ;  /* 0x0000000808087890 */ /* 0x000fe2000ff1e0ff */
[----:B------:R-:W-:Y:S02]  /*13d0*/  LEA.HI.X R93, R50, R93, R51, 0x3, P2 ;  /* 0x0000005d325d7211 */ /* 0x000fe400010f1c33 */
[----:B------:R-:W-:Y:S01]  /*13e0*/  IMAD.U32 R56, RZ, RZ, UR6 ;  /* 0x00000006ff387e24 */ /* 0x000fe2000f8e00ff */
[----:B------:R-:W-:-:S04]  /*13f0*/  UIADD3.X UR12, UPT, UPT, URZ, UR12, URZ, UP0, !UPT ;  /* 0x0000000cff0c7290 */ /* 0x000fc800087fe4ff */
[----:B------:R-:W-:-:S13]  /*1400*/  ISETP.GE.U32.AND.EX P1, PT, R56, R57, PT, P1 ;  /* 0x000000393800720c */ /* 0x000fda0003f26110 */
[----:B------:R-:W-:Y:S05]  /*1410*/  @!P1 BRA `(.L_x_2) ;  /* 0xfffffff000649947 */ /* 0x000fea000383ffff */
.L_x_0:
[----:B------:R-:W1:Y:S01]  /*1420*/  LDCU.64 UR8, c[0x0][0x398] ;  /* 0x00007300ff0877ac */ /* 0x000e620008000a00 */
[----:B------:R-:W-:Y:S02]  /*1430*/  IMAD.U32 R52, RZ, RZ, UR7 ;  /* 0x00000007ff347e24 */ /* 0x000fe4000f8e00ff */
[----:B------:R-:W-:Y:S01]  /*1440*/  IMAD.MOV.U32 R53, RZ, RZ, RZ ;  /* 0x000000ffff357224 */ /* 0x000fe200078e00ff */
[----:B------:R-:W-:Y:S01]  /*1450*/  UIMAD.WIDE.U32 UR4, UR10, 0x80, URZ ;  /* 0x000000800a0478a5 */ /* 0x000fe2000f8e00ff */
[----:B------:R-:W2:Y:S01]  /*1460*/  LDCU.64 UR6, c[0x0][0x380] ;  /* 0x00007000ff0677ac */ /* 0x000ea20008000a00 */
[----:B------:R-:W-:-:S04]  /*1470*/  IMAD.WIDE.U32 R56, R89, 0x8, R52 ;  /* 0x0000000859387825 */ /* 0x000fc800078e0034 */
[----:B------:R-:W-:Y:S01]  /*1480*/  LEA R90, P0, R90, UR4, 0x3 ;  /* 0x000000045a5a7c11 */ /* 0x000fe2000f8018ff */
[----:B------:R-:W-:-:S03]  /*1490*/  IMAD R54, R57, R50, RZ ;  /* 0x0000003239367224 */ /* 0x000fc600078e02ff */
[CC--:B------:R-:W-:Y:S01]  /*14a0*/  ISETP.GE.U32.AND P2, PT, R90.reuse, R50.reuse, PT ;  /* 0x000000325a00720c */ /* 0x0c0fe20003f46070 */
[----:B------:R-:W-:Y:S01]  /*14b0*/  IMAD.X R91, RZ, RZ, UR5, P0 ;  /* 0x00000005ff5b7e24 */ /* 0x000fe200080e06ff */
[----:B------:R-:W-:Y:S01]  /*14c0*/  IADD3 R53, P1, PT, R90, 0x4, RZ ;  /* 0x000000045a357810 */ /* 0x000fe20007f3e0ff */
[CC--:B------:R-:W-:Y:S01]  /*14d0*/  IMAD R55, R56.reuse, R51.reuse, R54 ;  /* 0x0000003338377224 */ /* 0x0c0fe200078e0236 */
[C---:B-1----:R-:W-:Y:S02]  /*14e0*/  ISETP.LT.U32.AND P0, PT, R56.reuse, UR8, PT ;  /* 0x0000000838007c0c */ /* 0x042fe4000bf01070 */
[----:B------:R-:W-:Y:S01]  /*14f0*/  ISETP.GE.U32.AND.EX P2, PT, R91, R51, PT, P2 ;  /* 0x000000335b00720c */ /* 0x000fe20003f46120 */
[--C-:B------:R-:W-:Y:S01]  /*1500*/  IMAD.X R70, RZ, RZ, R91.reuse, P1 ;  /* 0x000000ffff467224 */ /* 0x100fe200008e065b */
[-C--:B------:R-:W-:Y:S01]  /*1510*/  ISETP.GE.U32.AND P3, PT, R53, R50.reuse, PT ;  /* 0x000000323500720c */ /* 0x080fe20003f66070 */
[----:B------:R-:W-:Y:S01]  /*1520*/  IMAD.WIDE.U32 R52, R56, R50, R90 ;  /* 0x0000003238347225 */ /* 0x000fe200078e005a */
[----:B------:R-:W-:-:S02]  /*1530*/  ISETP.LT.U32.AND.EX P2, PT, R57, UR9, !P2, P0 ;  /* 0x0000000939007c0c */ /* 0x000fc4000d741100 */
[----:B------:R-:W-:Y:S01]  /*1540*/  IADD3 R59, P6, PT, R90, 0x5, RZ ;  /* 0x000000055a3b7810 */ /* 0x000fe20007fde0ff */
[----:B------:R-:W-:Y:S01]  /*1550*/  IMAD.IADD R53, R53, 0x1, R55 ;  /* 0x0000000135357824 */ /* 0x000fe200078e0237 */
[----:B--2---:R-:W-:Y:S02]  /*1560*/  LEA R54, P5, R52, UR6, 0x2 ;  /* 0x0000000634367c11 */ /* 0x004fe4000f8a10ff */
[----:B------:R-:W-:Y:S01]  /*1570*/  ISETP.GE.U32.AND P4, PT, R56, UR8, PT ;  /* 0x0000000838007c0c */ /* 0x000fe2000bf86070 */
[----:B------:R-:W-:Y:S01]  /*1580*/  IMAD.X R68, RZ, RZ, R91, P6 ;  /* 0x000000ffff447224 */ /* 0x000fe200030e065b */
[----:B------:R-:W-:Y:S02]  /*1590*/  LEA.HI.X R55, R52, UR7, R53, 0x2, P5 ;  /* 0x0000000734377c11 */ /* 0x000fe4000a8f1435 */
[----:B------:R-:W-:Y:S02]  /*15a0*/  IADD3 R53, P5, PT, R90, 0x6, RZ ;  /* 0x000000065a357810 */ /* 0x000fe40007fbe0ff */
[----:B------:R-:W-:Y:S01]  /*15b0*/  ISETP.GE.U32.AND.EX P0, PT, R57, UR9, PT, P4 ;  /* 0x0000000939007c0c */ /* 0x000fe2000bf06140 */
[----:B0-----:R0:W-:Y:S01]  /*15c0*/  @P2 STG.E desc[UR14][R54.64], R88 ;  /* 0x0000005836002986 */ /* 0x0011e2000c10190e */
[----:B------:R-:W-:Y:S01]  /*15d0*/  ISETP.GE.U32.AND P2, PT, R59, R50, PT ;  /* 0x000000323b00720c */ /* 0x000fe20003f46070 */
[----:B------:R-:W-:Y:S01]  /*15e0*/  IMAD.X R66, RZ, RZ, R91, P5 ;  /* 0x000000ffff427224 */ /* 0x000fe200028e065b */
[----:B------:R-:W-:-:S02]  /*15f0*/  ISETP.GE.U32.OR.EX P1, PT, R70, R51, P0, P3 ;  /* 0x000000334600720c */ /* 0x000fc40000726530 */
[-C--:B------:R-:W-:Y:S02]  /*1600*/  ISETP.GE.U32.OR.EX P5, PT, R68, R51.reuse, P0, P2 ;  /* 0x000000334400720c */ /* 0x080fe400007a6520 */
[----:B------:R-:W-:Y:S02]  /*1610*/  P2R R69, PR, RZ, 0x4 ;  /* 0x00000004ff457803 */ /* 0x000fe40000000000 */
[----:B------:R-:W-:-:S04]  /*1620*/  ISETP.GE.U32.AND.EX P3, PT, R70, R51, PT, P3 ;  /* 0x000000334600720c */ /* 0x000fc80003f66130 */
[----:B------:R-:W-:-:S03]  /*1630*/  P2R R70, PR, RZ, 0x8 ;  /* 0x00000008ff467803 */ /* 0x000fc60000000000 */
[----:B------:R-:W-:Y:S01]  /*1640*/  @!P1 STG.E desc[UR14][R54.64+0x10], R84 ;  /* 0x0000105436009986 */ /* 0x000fe2000c10190e */
[----:B------:R-:W-:-:S03]  /*1650*/  ISETP.GE.U32.AND P1, PT, R53, R50, PT ;  /* 0x000000323500720c */ /* 0x000fc60003f26070 */
[----:B------:R1:W-:Y:S01]  /*1660*/  @!P5 STG.E desc[UR14][R54.64+0x14], R83 ;  /* 0x000014533600d986 */ /* 0x0003e2000c10190e */
[----:B------:R-:W-:Y:S02]  /*1670*/  IADD3 R53, P5, PT, R90, 0x1, RZ ;  /* 0x000000015a357810 */ /* 0x000fe40007fbe0ff */
[----:B------:R-:W-:Y:S02]  /*1680*/  ISETP.GE.U32.OR.EX P6, PT, R66, R51, P0, P1 ;  /* 0x000000334200720c */ /* 0x000fe400007c6510 */
[----:B------:R-:W-:Y:S01]  /*1690*/  ISETP.GE.U32.AND P2, PT, R53, R50, PT ;  /* 0x000000323500720c */ /* 0x000fe20003f46070 */
[----:B0-----:R-:W-:Y:S01]  /*16a0*/  IMAD.X R88, RZ, RZ, R91, P5 ;  /* 0x000000ffff587224 */ /* 0x001fe200028e065b */
[----:B------:R-:W-:-:S04]  /*16b0*/  P2R R67, PR, RZ, 0x2 ;  /* 0x00000002ff437803 */ /* 0x000fc80000000000 */
[----:B------:R-:W-:Y:S02]  /*16c0*/  ISETP.GE.U32.AND.EX P1, PT, R88, R51, PT, P2 ;  /* 0x000000335800720c */ /* 0x000fe40003f26120 */
[----:B-1----:R-:W-:Y:S02]  /*16d0*/  P2R R83, PR, RZ, 0x4 ;  /* 0x00000004ff537803 */ /* 0x002fe40000000000 */
[----:B------:R-:W-:Y:S01]  /*16e0*/  ISETP.GE.U32.OR.EX P5, PT, R57, UR9, P1, P4 ;  /* 0x0000000939007c0c */ /* 0x000fe20008fa6540 */
[----:B------:R-:W-:Y:S01]  /*16f0*/  @!P6 STG.E desc[UR14][R54.64+0x18], R82 ;  /* 0x000018523600e986 */ /* 0x000fe2000c10190e */
[----:B------:R-:W-:-:S11]  /*1700*/  P2R R71, PR, RZ, 0x2 ;  /* 0x00000002ff477803 */ /* 0x000fd60000000000 */
[----:B------:R0:W-:Y:S01]  /*1710*/  @!P5 STG.E desc[UR14][R54.64+0x4], R87 ;  /* 0x000004573600d986 */ /* 0x0001e2000c10190e */
[----:B------:R-:W-:-:S04]  /*1720*/  IADD3 R53, P5, PT, R90, 0x2, RZ ;  /* 0x000000025a357810 */ /* 0x000fc80007fbe0ff */
[----:B------:R-:W-:Y:S01]  /*1730*/  ISETP.GE.U32.AND P2, PT, R53, R50, PT ;  /* 0x000000323500720c */ /* 0x000fe20003f46070 */
[----:B------:R-:W-:-:S03]  /*1740*/  IMAD.X R84, RZ, RZ, R91, P5 ;  /* 0x000000ffff547224 */ /* 0x000fc600028e065b */
[----:B0-----:R-:W-:Y:S02]  /*1750*/  P2R R87, PR, RZ, 0x4 ;  /* 0x00000004ff577803 */ /* 0x001fe40000000000 */
[----:B------:R-:W-:-:S04]  /*1760*/  ISETP.GE.U32.AND.EX P2, PT, R84, R51, PT, P2 ;  /* 0x000000335400720c */ /* 0x000fc80003f46120 */
[----:B------:R-:W-:Y:S02]  /*1770*/  ISETP.GE.U32.OR.EX P5, PT, R57, UR9, P2, P4 ;  /* 0x0000000939007c0c */ /* 0x000fe400097a6540 */
[----:B------:R-:W-:-:S11]  /*1780*/  P2R R73, PR, RZ, 0x4 ;  /* 0x00000004ff497803 */ /* 0x000fd60000000000 */
[----:B------:R0:W-:Y:S01]  /*1790*/  @!P5 STG.E desc[UR14][R54.64+0x8], R86 ;  /* 0x000008563600d986 */ /* 0x0001e2000c10190e */
[----:B------:R-:W-:-:S04]  /*17a0*/  IADD3 R53, P5, PT, R90, 0x3, RZ ;  /* 0x000000035a357810 */ /* 0x000fc80007fbe0ff */
[----:B------:R-:W-:Y:S01]  /*17b0*/  ISETP.GE.U32.AND P6, PT, R53, R50, PT ;  /* 0x000000323500720c */ /* 0x000fe20003fc6070 */
[----:B------:R-:W-:Y:S01]  /*17c0*/  IMAD.X R72, RZ, RZ, R91, P5 ;  /* 0x000000ffff487224 */ /* 0x000fe200028e065b */
[----:B------:R-:W-:-:S05]  /*17d0*/  IADD3 R63, P5, PT, R56, 0x1, RZ ;  /* 0x00000001383f7810 */ /* 0x000fca0007fbe0ff */
[--C-:B------:R-:W-:Y:S01]  /*17e0*/  IMAD.X R65, RZ, RZ, R57.reuse, P5 ;  /* 0x000000ffff417224 */ /* 0x100fe200028e0639 */
[----:B------:R-:W-:Y:S02]  /*17f0*/  IADD3 R62, P5, PT, R56, 0x2, RZ ;  /* 0x00000002383e7810 */ /* 0x000fe40007fbe0ff */
[----:B0-----:R-:W-:Y:S02]  /*1800*/  P2R R86, PR, RZ, 0x40 ;  /* 0x00000040ff567803 */ /* 0x001fe40000000000 */
[----:B------:R-:W-:Y:S01]  /*1810*/  ISETP.GE.U32.AND.EX P6, PT, R72, R51, PT, P6 ;  /* 0x000000334800720c */ /* 0x000fe20003fc6160 */
[--C-:B------:R-:W-:Y:S01]  /*1820*/  IMAD.X R64, RZ, RZ, R57.reuse, P5 ;  /* 0x000000ffff407224 */ /* 0x100fe200028e0639 */
[C---:B------:R-:W-:Y:S02]  /*1830*/  IADD3 R60, P5, PT, R56.reuse, 0x3, RZ ;  /* 0x00000003383c7810 */ /* 0x040fe40007fbe0ff */
[----:B------:R-:W-:Y:S02]  /*1840*/  ISETP.GE.U32.OR.EX P4, PT, R57, UR9, P6, P4 ;  /* 0x0000000939007c0c */ /* 0x000fe4000b786540 */
[----:B------:R-:W-:Y:S01]  /*1850*/  P2R R82, PR, RZ, 0x40 ;  /* 0x00000040ff527803 */ /* 0x000fe20000000000 */
[----:B------:R-:W-:Y:S01]  /*1860*/  IMAD.X R61, RZ, RZ, R57, P5 ;  /* 0x000000ffff3d7224 */ /* 0x000fe200028e0639 */
[----:B------:R-:W-:-:S05]  /*1870*/  IADD3 R58, P5, PT, R56, 0x4, RZ ;  /* 0x00000004383a7810 */ /* 0x000fca0007fbe0ff */
[----:B------:R-:W-:Y:S01]  /*1880*/  IMAD.X R59, RZ, RZ, R57, P5 ;  /* 0x000000ffff3b7224 */ /* 0x000fe200028e0639 */
[----:B------:R-:W-:-:S03]  /*1890*/  IADD3 R95, P5, PT, R56, 0x5, RZ ;  /* 0x00000005385f7810 */ /* 0x000fc60007fbe0ff */
[----:B------:R-:W-:Y:S02]  /*18a0*/  @!P4 STG.E desc[UR14][R54.64+0xc], R85 ;  /* 0x00000c553600c986 */ /* 0x000fe4000c10190e */
[----:B------:R-:W-:Y:S01]  /*18b0*/  IMAD.X R96, RZ, RZ, R57, P5 ;  /* 0x000000ffff607224 */ /* 0x000fe200028e0639 */
[----:B------:R-:W-:-:S05]  /*18c0*/  IADD3 R93, P5, PT, R56, 0x6, RZ ;  /* 0x00000006385d7810 */ /* 0x000fca0007fbe0ff */
[----:B------:R-:W-:Y:S01]  /*18d0*/  IMAD.X R94, RZ, RZ, R57, P5 ;  /* 0x000000ffff5e7224 */ /* 0x000fe200028e0639 */
[----:B------:R-:W-:-:S05]  /*18e0*/  IADD3 R89, P5, PT, R56, 0x7, RZ ;  /* 0x0000000738597810 */ /* 0x000fca0007fbe0ff */
[----:B------:R-:W-:Y:S01]  /*18f0*/  IMAD.X R92, RZ, RZ, R57, P5 ;  /* 0x000000ffff5c7224 */ /* 0x000fe200028e0639 */
[----:B------:R-:W-:-:S04]  /*1900*/  IADD3 R57, P4, PT, R90, 0x7, RZ ;  /* 0x000000075a397810 */ /* 0x000fc80007f9e0ff */
[----:B------:R-:W-:Y:S01]  /*1910*/  ISETP.GE.U32.AND P5, PT, R57, R50, PT ;  /* 0x000000323900720c */ /* 0x000fe20003fa6070 */
[----:B------:R-:W-:Y:S01]  /*1920*/  IMAD.X R56, RZ, RZ, R91, P4 ;  /* 0x000000ffff387224 */ /* 0x000fe200020e065b */
[C---:B------:R-:W-:Y:S01]  /*1930*/  LEA R52, P4, R50.reuse, R54, 0x2 ;  /* 0x0000003632347211 */ /* 0x040fe200078810ff */
[----:B------:R-:W-:-:S03]  /*1940*/  IMAD.SHL.U32 R57, R50, 0x4, RZ ;  /* 0x0000000432397824 */ /* 0x000fc600078e00ff */
[----:B------:R-:W-:Y:S02]  /*1950*/  ISETP.GE.U32.OR.EX P0, PT, R56, R51, P0, P5 ;  /* 0x000000333800720c */ /* 0x000fe40000706550 */
[C-C-:B------:R-:W-:Y:S02]  /*1960*/  LEA.HI.X R53, R50.reuse, R55, R51.reuse, 0x2, P4 ;  /* 0x0000003732357211 */ /* 0x140fe400020f1433 */
[----:B------:R-:W-:Y:S02]  /*1970*/  ISETP.GE.U32.AND P4, PT, R63, UR8, PT ;  /* 0x000000083f007c0c */ /* 0x000fe4000bf86070 */
[----:B------:R-:W-:-:S07]  /*1980*/  SHF.L.U64.HI R63, R50, 0x2, R51 ;  /* 0x00000002323f7819 */ /* 0x000fce0000010233 */
[----:B------:R0:W-:Y:S01]  /*1990*/  @!P0 STG.E desc[UR14][R54.64+0x1c], R81 ;  /* 0x00001c5136008986 */ /* 0x0001e2000c10190e */
[----:B------:R-:W-:Y:S02]  /*19a0*/  ISETP.GE.U32.OR.EX P0, PT, R65, UR9, P1, P4 ;  /* 0x0000000941007c0c */ /* 0x000fe40008f06540 */
[----:B------:R-:W-:-:S04]  /*19b0*/  ISETP.NE.AND P1, PT, R67, RZ, PT ;  /* 0x000000ff4300720c */ /* 0x000fc80003f25270 */
[----:B------:R-:W-:-:S07]  /*19c0*/  ISETP.GE.U32.AND.EX P1, PT, R66, R51, PT, P1 ;  /* 0x000000334200720c */ /* 0x000fce0003f26110 */
[----:B------:R-:W-:Y:S01]  /*19d0*/  @!P0 STG.E desc[UR14][R52.64+0x4], R79 ;  /* 0x0000044f34008986 */ /* 0x000fe2000c10190e */
[----:B------:R-:W-:Y:S02]  /*19e0*/  ISETP.GE.U32.OR.EX P0, PT, R65, UR9, P2, P4 ;  /* 0x0000000941007c0c */ /* 0x000fe40009706540 */
[----:B------:R-:W-:-:S04]  /*19f0*/  ISETP.NE.AND P2, PT, R69, RZ, PT ;  /* 0x000000ff4500720c */ /* 0x000fc80003f45270 */
[----:B------:R-:W-:-:S07]  /*1a00*/  ISETP.GE.U32.AND.EX P2, PT, R68, R51, PT, P2 ;  /* 0x000000334400720c */ /* 0x000fce0003f46120 */
[----:B------:R-:W-:Y:S01]  /*1a10*/  @!P0 STG.E desc[UR14][R52.64+0x8], R78 ;  /* 0x0000084e34008986 */ /* 0x000fe2000c10190e */
[C---:B------:R-:W-:Y:S02]  /*1a20*/  ISETP.GE.U32.OR.EX P0, PT, R65.reuse, UR9, P6, P4 ;  /* 0x0000000941007c0c */ /* 0x040fe4000b706540 */
[----:B------:R-:W-:-:S11]  /*1a30*/  ISETP.GE.U32.AND.EX P6, PT, R65, UR9, PT, P4 ;  /* 0x0000000941007c0c */ /* 0x000fd6000bfc6140 */
[----:B------:R-:W-:Y:S01]  /*1a40*/  @!P0 STG.E desc[UR14][R52.64+0xc], R77 ;  /* 0x00000c4d34008986 */ /* 0x000fe2000c10190e */
[----:B------:R-:W-:Y:S02]  /*1a50*/  ISETP.GE.U32.OR.EX P0, PT, R65, UR9, P3, P4 ;  /* 0x0000000941007c0c */ /* 0x000fe40009f06540 */
[----:B------:R-:W-:-:S04]  /*1a60*/  ISETP.NE.AND P3, PT, R87, RZ, PT ;  /* 0x000000ff5700720c */ /* 0x000fc80003f65270 */
[----:B------:R-:W-:Y:S02]  /*1a70*/  P2R R69, PR, RZ, 0x8 ;  /* 0x00000008ff457803 */ /* 0x000fe40000000000 */
[----:B------:R-:W-:-:S04]  /*1a80*/  ISETP.NE.AND P3, PT, R83, RZ, PT ;  /* 0x000000ff5300720c */ /* 0x000fc80003f65270 */
[----:B------:R-:W-:Y:S01]  /*1a90*/  P2R R67, PR, RZ, 0x8 ;  /* 0x00000008ff437803 */ /* 0x000fe20000000000 */
[----:B------:R-:W-:Y:S01]  /*1aa0*/  @!P0 STG.E desc[UR14][R52.64+0x10], R76 ;  /* 0x0000104c34008986 */ /* 0x000fe2000c10190e */
[C---:B------:R-:W-:Y:S02]  /*1ab0*/  ISETP.GE.U32.OR.EX P0, PT, R65.reuse, UR9, P2, P4 ;  /* 0x0000000941007c0c */ /* 0x040fe40009706540 */
[----:B------:R-:W-:-:S11]  /*1ac0*/  ISETP.GE.U32.OR.EX P4, PT, R65, UR9, P1, P4 ;  /* 0x0000000941007c0c */ /* 0x000fd60008f86540 */
[----:B------:R-:W-:Y:S01]  /*1ad0*/  @!P0 STG.E desc[UR14][R52.64+0x14], R75 ;  /* 0x0000144b34008986 */ /* 0x000fe2000c10190e */
[----:B------:R-:W-:Y:S02]  /*1ae0*/  ISETP.GE.U32.AND P0, PT, R90, R50, PT ;  /* 0x000000325a00720c */ /* 0x000fe40003f06070 */
[----:B------:R-:W-:Y:S01]  /*1af0*/  P2R R50, PR, RZ, 0x20 ;  /* 0x00000020ff327803 */ /* 0x000fe20000000000 */
[----:B------:R-:W-:Y:S01]  /*1b00*/  @!P4 STG.E desc[UR14][R52.64+0x18], R74 ;  /* 0x0000184a3400c986 */ /* 0x000fe2000c10190e */
[-C--:B------:R-:W-:Y:S02]  /*1b10*/  ISETP.GE.U32.OR.EX P3, PT, R91, R51.reuse, P6, P0 ;  /* 0x000000335b00720c */ /* 0x080fe40003766500 */
[----:B------:R-:W-:Y:S02]  /*1b20*/  ISETP.GE.U32.OR.EX P6, PT, R56, R51, P6, P5 ;  /* 0x000000333800720c */ /* 0x000fe400037c6550 */
[----:B0-----:R-:W-:Y:S02]  /*1b30*/  IADD3 R54, P4, PT, R57, R52, RZ ;  /* 0x0000003439367210 */ /* 0x001fe40007f9e0ff */
[----:B------:R-:W-:-:S03]  /*1b40*/  ISETP.NE.AND P5, PT, R86, RZ, PT ;  /* 0x000000ff5600720c */ /* 0x000fc60003fa5270 */
[----:B------:R-:W-:Y:S01]  /*1b50*/  IMAD.X R55, R63, 0x1, R53, P4 ;  /* 0x000000013f377824 */ /* 0x000fe200020e0635 */
[----:B------:R-:W-:-:S03]  /*1b60*/  ISETP.GE.U32.AND P4, PT, R62, UR8, PT ;  /* 0x000000083e007c0c */ /* 0x000fc6000bf86070 */
[----:B------:R-:W-:Y:S04]  /*1b70*/  @!P3 STG.E desc[UR14][R52.64], R80 ;  /* 0x000000503400b986 */ /* 0x000fe8000c10190e */
[----:B------:R-:W-:Y:S01]  /*1b80*/  @!P6 STG.E desc[UR14][R52.64+0x1c], R49 ;  /* 0x00001c313400e986 */ /* 0x000fe2000c10190e */
[----:B------:R-:W-:-:S04]  /*1b90*/  ISETP.GE.U32.AND.EX P6, PT, R64, UR9, PT, P4 ;  /* 0x0000000940007c0c */ /* 0x000fc8000bfc6140 */
[-C--:B------:R-:W-:Y:S02]  /*1ba0*/  ISETP.GE.U32.OR.EX P3, PT, R91, R51.reuse, P6, P0 ;  /* 0x000000335b00720c */ /* 0x080fe40003766500 */
[----:B------:R-:W-:-:S11]  /*1bb0*/  ISETP.GE.U32.OR.EX P5, PT, R72, R51, P6, P5 ;  /* 0x000000334800720c */ /* 0x000fd600037a6550 */
[----:B------:R-:W-:Y:S01]  /*1bc0*/  @!P3 STG.E desc[UR14][R54.64], R48 ;  /* 0x000000303600b986 */ /* 0x000fe2000c10190e */
[----:B------:R-:W-:-:S03]  /*1bd0*/  ISETP.NE.AND P3, PT, R67, RZ, PT ;  /* 0x000000ff4300720c */ /* 0x000fc60003f65270 */
[----:B------:R0:W-:Y:S01]  /*1be0*/  @!P5 STG.E desc[UR14][R54.64+0xc], R45 ;  /* 0x00000c2d3600d986 */ /* 0x0001e2000c10190e */
[----:B------:R-:W-:Y:S02]  /*1bf0*/  ISETP.GE.U32.OR.EX P3, PT, R88, R51, P6, P3 ;  /* 0x000000335800720c */ /* 0x000fe40003766530 */
[----:B------:R-:W-:-:S04]  /*1c00*/  ISETP.NE.AND P5, PT, R50, RZ, PT ;  /* 0x000000ff3200720c */ /* 0x000fc80003fa5270 */
[----:B------:R-:W-:-:S07]  /*1c10*/  ISETP.GE.U32.AND.EX P5, PT, R56, R51, PT, P5 ;  /* 0x000000333800720c */ /* 0x000fce0003fa6150 */
[----:B------:R-:W-:Y:S01]  /*1c20*/  @!P3 STG.E desc[UR14][R54.64+0x4], R47 ;  /* 0x0000042f3600b986 */ /* 0x000fe2000c10190e */
[----:B------:R-:W-:-:S04]  /*1c30*/  ISETP.NE.AND P3, PT, R69, RZ, PT ;  /* 0x000000ff4500720c */ /* 0x000fc80003f65270 */
[----:B------:R-:W-:Y:S02]  /*1c40*/  ISETP.GE.U32.OR.EX P6, PT, R84, R51, P6, P3 ;  /* 0x000000335400720c */ /* 0x000fe400037c6530 */
[----:B------:R-:W-:-:S04]  /*1c50*/  ISETP.NE.AND P3, PT, R70, RZ, PT ;  /* 0x000000ff4600720c */ /* 0x000fc80003f65270 */
[----:B0-----:R-:W-:-:S07]  /*1c60*/  P2R R45, PR, RZ, 0x8 ;  /* 0x00000008ff2d7803 */ /* 0x001fce0000000000 */
[----:B------:R-:W-:Y:S01]  /*1c70*/  @!P6 STG.E desc[UR14][R54.64+0x8], R46 ;  /* 0x0000082e3600e986 */ /* 0x000fe2000c10190e */
[----:B------:R-:W-:Y:S02]  /*1c80*/  ISETP.GE.U32.OR.EX P6, PT, R64, UR9, P3, P4 ;  /* 0x0000000940007c0c */ /* 0x000fe40009fc6540 */
[----:B------:R-:W-:-:S11]  /*1c90*/  ISETP.NE.AND P3, PT, R87, RZ, PT ;  /* 0x000000ff5700720c */ /* 0x000fd60003f65270 */
[----:B------:R0:W-:Y:S01]  /*1ca0*/  @!P6 STG.E desc[UR14][R54.64+0x10], R44 ;  /* 0x0000102c3600e986 */ /* 0x0001e2000c10190e */
[----:B------:R-:W-:Y:S02]  /*1cb0*/  ISETP.GE.U32.OR.EX P6, PT, R64, UR9, P2, P4 ;  /* 0x0000000940007c0c */ /* 0x000fe400097c6540 */
[----:B0-----:R-:W-:-:S11]  /*1cc0*/  P2R R44, PR, RZ, 0x4 ;  /* 0x00000004ff2c7803 */ /* 0x001fd60000000000 */
[----:B------:R-:W-:Y:S01]  /*1cd0*/  @!P6 STG.E desc[UR14][R54.64+0x14], R43 ;  /* 0x0000142b3600e986 */ /* 0x000fe2000c10190e */
[C---:B------:R-:W-:Y:S02]  /*1ce0*/  ISETP.GE.U32.OR.EX P6, PT, R64.reuse, UR9, P1, P4 ;  /* 0x0000000940007c0c */ /* 0x040fe40008fc6540 */
[----:B------:R-:W-:Y:S02]  /*1cf0*/  ISETP.GE.U32.OR.EX P4, PT, R64, UR9, P5, P4 ;  /* 0x0000000940007c0c */ /* 0x000fe4000af86540 */
[----:B------:R-:W-:-:S09]  /*1d00*/  ISETP.NE.AND P2, PT, R83, RZ, PT ;  /* 0x000000ff5300720c */ /* 0x000fd20003f45270 */
[----:B------:R-:W-:Y:S04]  /*1d10*/  @!P6 STG.E desc[UR14][R54.64+0x18], R42 ;  /* 0x0000182a3600e986 */ /* 0x000fe8000c10190e */
[----:B------:R-:W-:Y:S01]  /*1d20*/  @!P4 STG.E desc[UR14][R54.64+0x1c], R41 ;  /* 0x00001c293600c986 */ /* 0x000fe2000c10190e */
[----:B------:R-:W-:-:S05]  /*1d30*/  IADD3 R46, P4, PT, R57, R54, RZ ;  /* 0x00000036392e7210 */ /* 0x000fca0007f9e0ff */
[----:B------:R-:W-:Y:S01]  /*1d40*/  IMAD.X R47, R63, 0x1, R55, P4 ;  /* 0x000000013f2f7824 */ /* 0x000fe200020e0637 */
[----:B------:R-:W-:-:S04]  /*1d50*/  ISETP.GE.U32.AND P4, PT, R60, UR8, PT ;  /* 0x000000083c007c0c */ /* 0x000fc8000bf86070 */
[----:B------:R-:W-:-:S04]  /*1d60*/  ISETP.GE.U32.AND.EX P6, PT, R61, UR9, PT, P4 ;  /* 0x000000093d007c0c */ /* 0x000fc8000bfc6140 */
[-C--:B------:R-:W-:Y:S02]  /*1d70*/  ISETP.GE.U32.OR.EX P2, PT, R88, R51.reuse, P6, P2 ;  /* 0x000000335800720c */ /* 0x080fe40003746520 */
[-C--:B------:R-:W-:Y:S02]  /*1d80*/  ISETP.GE.U32.OR.EX P3, PT, R84, R51.reuse, P6, P3 ;  /* 0x000000335400720c */ /* 0x080fe40003766530 */
[CC--:B------:R-:W-:Y:S02]  /*1d90*/  ISETP.GE.U32.OR.EX P6, PT, R91.reuse, R51.reuse, P6, P0 ;  /* 0x000000335b00720c */ /* 0x0c0fe400037c6500 */
[----:B------:R-:W-:-:S07]  /*1da0*/  ISETP.GE.U32.AND.EX P0, PT, R91, R51, PT, P0 ;  /* 0x000000335b00720c */ /* 0x000fce0003f06100 */
[----:B------:R-:W-:Y:S01]  /*1db0*/  @!P2 STG.E desc[UR14][R46.64+0x4], R39 ;  /* 0x000004272e00a986 */ /* 0x000fe2000c10190e */
[----:B------:R-:W-:-:S03]  /*1dc0*/  ISETP.NE.AND P2, PT, R44, RZ, PT ;  /* 0x000000ff2c00720c */ /* 0x000fc60003f45270 */
[----:B------:R0:W-:Y:S01]  /*1dd0*/  @!P6 STG.E desc[UR14][R46.64], R40 ;  /* 0x000000282e00e986 */ /* 0x0001e2000c10190e */
[----:B------:R-:W-:-:S03]  /*1de0*/  ISETP.NE.AND P6, PT, R82, RZ, PT ;  /* 0x000000ff5200720c */ /* 0x000fc60003fc5270 */
[----:B------:R-:W-:Y:S01]  /*1df0*/  @!P3 STG.E desc[UR14][R46.64+0x8], R38 ;  /* 0x000008262e00b986 */ /* 0x000fe2000c10190e */
[----:B------:R-:W-:Y:S02]  /*1e00*/  ISETP.GE.U32.OR.EX P6, PT, R61, UR9, P6, P4 ;  /* 0x000000093d007c0c */ /* 0x000fe4000b7c6540 */
[----:B------:R-:W-:-:S11]  /*1e10*/  ISETP.NE.AND P3, PT, R45, RZ, PT ;  /* 0x000000ff2d00720c */ /* 0x000fd60003f65270 */
[----:B------:R-:W-:Y:S01]  /*1e20*/  @!P6 STG.E desc[UR14][R46.64+0xc], R37 ;  /* 0x00000c252e00e986 */ /* 0x000fe2000c10190e */
[----:B------:R-:W-:-:S13]  /*1e30*/  ISETP.GE.U32.OR.EX P6, PT, R61, UR9, P3, P4 ;  /* 0x000000093d007c0c */ /* 0x000fda0009fc6540 */
[----:B------:R-:W-:Y:S01]  /*1e40*/  @!P6 STG.E desc[UR14][R46.64+0x10], R36 ;  /* 0x000010242e00e986 */ /* 0x000fe2000c10190e */
[----:B------:R-:W-:-:S13]  /*1e50*/  ISETP.GE.U32.OR.EX P6, PT, R61, UR9, P2, P4 ;  /* 0x000000093d007c0c */ /* 0x000fda00097c6540 */
[----:B------:R-:W-:Y:S01]  /*1e60*/  @!P6 STG.E desc[UR14][R46.64+0x14], R35 ;  /* 0x000014232e00e986 */ /* 0x000fe2000c10190e */
[C---:B------:R-:W-:Y:S02]  /*1e70*/  ISETP.GE.U32.OR.EX P6, PT, R61.reuse, UR9, P1, P4 ;  /* 0x000000093d007c0c */ /* 0x040fe40008fc6540 */
[----:B------:R-:W-:-:S11]  /*1e80*/  ISETP.GE.U32.OR.EX P4, PT, R61, UR9, P5, P4 ;  /* 0x000000093d007c0c */ /* 0x000fd6000af86540 */
[----:B------:R-:W-:Y:S01]  /*1e90*/  @!P6 STG.E desc[UR14][R46.64+0x18], R34 ;  /* 0x000018222e00e986 */ /* 0x000fe2000c10190e */
[----:B0-----:R-:W-:-:S03]  /*1ea0*/  IADD3 R40, P6, PT, R57, R46, RZ ;  /* 0x0000002e39287210 */ /* 0x001fc60007fde0ff */
[----:B------:R-:W-:Y:S01]  /*1eb0*/  @!P4 STG.E desc[UR14][R46.64+0x1c], R33 ;  /* 0x00001c212e00c986 */ /* 0x000fe2000c10190e */
[----:B------:R-:W-:Y:S01]  /*1ec0*/  ISETP.GE.U32.AND P4, PT, R58, UR8, PT ;  /* 0x000000083a007c0c */ /* 0x000fe2000bf86070 */
[----:B------:R-:W-:Y:S01]  /*1ed0*/  IMAD.X R41, R63, 0x1, R47, P6 ;  /* 0x000000013f297824 */ /* 0x000fe200030e062f */
[----:B------:R-:W-:-:S04]  /*1ee0*/  ISETP.NE.AND P6, PT, R71, RZ, PT ;  /* 0x000000ff4700720c */ /* 0x000fc80003fc5270 */
[----:B------:R-:W-:-:S13]  /*1ef0*/  ISETP.GE.U32.OR.EX P6, PT, R59, UR9, P6, P4 ;  /* 0x000000093b007c0c */ /* 0x000fda000b7c6540 */
[----:B------:R-:W-:Y:S01]  /*1f00*/  @!P6 STG.E desc[UR14][R40.64+0x4], R31 ;  /* 0x0000041f2800e986 */ /* 0x000fe2000c10190e */
[----:B------:R-:W-:-:S04]  /*1f10*/  ISETP.NE.AND P6, PT, R73, RZ, PT ;  /* 0x000000ff4900720c */ /* 0x000fc80003fc5270 */
[----:B------:R-:W-:-:S13]  /*1f20*/  ISETP.GE.U32.OR.EX P6, PT, R59, UR9, P6, P4 ;  /* 0x000000093b007c0c */ /* 0x000fda000b7c6540 */
[----:B------:R0:W-:Y:S01]  /*1f30*/  @!P6 STG.E desc[UR14][R40.64+0x8], R30 ;  /* 0x0000081e2800e986 */ /* 0x0001e2000c10190e */
[----:B------:R-:W-:-:S04]  /*1f40*/  ISETP.NE.AND P6, PT, R82, RZ, PT ;  /* 0x000000ff5200720c */ /* 0x000fc80003fc5270 */
[----:B------:R-:W-:-:S13]  /*1f50*/  ISETP.GE.U32.OR.EX P6, PT, R59, UR9, P6, P4 ;  /* 0x000000093b007c0c */ /* 0x000fda000b7c6540 */
[----:B------:R-:W-:Y:S01]  /*1f60*/  @!P6 STG.E desc[UR14][R40.64+0xc], R29 ;  /* 0x00000c1d2800e986 */ /* 0x000fe2000c10190e */
[----:B------:R-:W-:-:S13]  /*1f70*/  ISETP.GE.U32.OR.EX P6, PT, R59, UR9, P3, P4 ;  /* 0x000000093b007c0c */ /* 0x000fda0009fc6540 */
        /* <DEDUP_REMOVED lines=22> */
[----:B------:R1:W-:Y:S01]  /*20e0*/  @!P6 STG.E desc[UR14][R30.64+0x10], R20 ;  /* 0x000010141e00e986 */ /* 0x0003e2000c10190e */
[----:B------:R-:W-:-:S13]  /*20f0*/  ISETP.GE.U32.OR.EX P6, PT, R96, UR9, P2, P4 ;  /* 0x0000000960007c0c */ /* 0x000fda00097c6540 */
[----:B------:R2:W-:Y:S01]  /*2100*/  @!P6 STG.E desc[UR14][R30.64+0x14], R19 ;  /* 0x000014131e00e986 */ /* 0x0005e2000c10190e */
[----:B------:R-:W-:-:S13]  /*2110*/  ISETP.GE.U32.OR.EX P6, PT, R96, UR9, P1, P4 ;  /* 0x0000000960007c0c */ /* 0x000fda0008fc6540 */
[----:B------:R2:W-:Y:S01]  /*2120*/  @!P6 STG.E desc[UR14][R30.64+0x18], R18 ;  /* 0x000018121e00e986 */ /* 0x0005e2000c10190e */
[C---:B------:R-:W-:Y:S02]  /*2130*/  ISETP.GE.U32.OR.EX P6, PT, R96.reuse, UR9, P0, P4 ;  /* 0x0000000960007c0c */ /* 0x040fe400087c6540 */
[----:B------:R-:W-:-:S11]  /*2140*/  ISETP.GE.U32.OR.EX P4, PT, R96, UR9, P5, P4 ;  /* 0x0000000960007c0c */ /* 0x000fd6000af86540 */
[----:B------:R2:W-:Y:S01]  /*2150*/  @!P6 STG.E desc[UR14][R30.64], R24 ;  /* 0x000000181e00e986 */ /* 0x0005e2000c10190e */
[----:B------:R-:W-:-:S03]  /*2160*/  ISETP.NE.AND P6, PT, R71, RZ, PT ;  /* 0x000000ff4700720c */ /* 0x000fc60003fc5270 */
[----:B------:R2:W-:Y:S01]  /*2170*/  @!P4 STG.E desc[UR14][R30.64+0x1c], R17 ;  /* 0x00001c111e00c986 */ /* 0x0005e2000c10190e */
[----:B0-----:R-:W-:-:S05]  /*2180*/  IADD3 R22, P4, PT, R57, R30, RZ ;  /* 0x0000001e39167210 */ /* 0x001fca0007f9e0ff */
[----:B------:R-:W-:Y:S01]  /*2190*/  IMAD.X R23, R63, 0x1, R31, P4 ;  /* 0x000000013f177824 */ /* 0x000fe200020e061f */
[----:B-1----:R-:W-:-:S05]  /*21a0*/  IADD3 R20, P4, PT, R57, R22, RZ ;  /* 0x0000001639147210 */ /* 0x002fca0007f9e0ff */
[----:B------:R-:W-:Y:S01]  /*21b0*/  IMAD.X R21, R63, 0x1, R23, P4 ;  /* 0x000000013f157824 */ /* 0x000fe200020e0617 */
[----:B------:R-:W-:-:S04]  /*21c0*/  ISETP.GE.U32.AND P4, PT, R93, UR8, PT ;  /* 0x000000085d007c0c */ /* 0x000fc8000bf86070 */
[----:B------:R-:W-:-:S13]  /*21d0*/  ISETP.GE.U32.OR.EX P6, PT, R94, UR9, P6, P4 ;  /* 0x000000095e007c0c */ /* 0x000fda000b7c6540 */
[----:B------:R2:W-:Y:S01]  /*21e0*/  @!P6 STG.E desc[UR14][R22.64+0x4], R15 ;  /* 0x0000040f1600e986 */ /* 0x0005e2000c10190e */
[----:B------:R-:W-:-:S04]  /*21f0*/  ISETP.NE.AND P6, PT, R73, RZ, PT ;  /* 0x000000ff4900720c */ /* 0x000fc80003fc5270 */
[----:B------:R-:W-:-:S13]  /*2200*/  ISETP.GE.U32.OR.EX P6, PT, R94, UR9, P6, P4 ;  /* 0x000000095e007c0c */ /* 0x000fda000b7c6540 */
[----:B------:R2:W-:Y:S01]  /*2210*/  @!P6 STG.E desc[UR14][R22.64+0x8], R14 ;  /* 0x0000080e1600e986 */ /* 0x0005e2000c10190e */
[----:B------:R-:W-:-:S04]  /*2220*/  ISETP.NE.AND P6, PT, R82, RZ, PT ;  /* 0x000000ff5200720c */ /* 0x000fc80003fc5270 */
[----:B------:R-:W-:-:S13]  /*2230*/  ISETP.GE.U32.OR.EX P6, PT, R94, UR9, P6, P4 ;  /* 0x000000095e007c0c */ /* 0x000fda000b7c6540 */
[----:B------:R2:W-:Y:S01]  /*2240*/  @!P6 STG.E desc[UR14][R22.64+0xc], R13 ;  /* 0x00000c0d1600e986 */ /* 0x0005e2000c10190e */
        /* <DEDUP_REMOVED lines=11> */
[----:B------:R-:W-:-:S04]  /*2300*/  ISETP.GE.U32.AND P4, PT, R89, UR8, PT ;  /* 0x0000000859007c0c */ /* 0x000fc8000bf86070 */
[C---:B------:R-:W-:Y:S02]  /*2310*/  ISETP.GE.U32.OR.EX P0, PT, R92.reuse, UR9, P0, P4 ;  /* 0x000000095c007c0c */ /* 0x040fe40008706540 */
[C---:B------:R-:W-:Y:S02]  /*2320*/  ISETP.GE.U32.OR.EX P6, PT, R92.reuse, UR9, P6, P4 ;  /* 0x000000095c007c0c */ /* 0x040fe4000b7c6540 */
[C---:B------:R-:W-:Y:S02]  /*2330*/  ISETP.GE.U32.OR.EX P3, PT, R92.reuse, UR9, P3, P4 ;  /* 0x000000095c007c0c */ /* 0x040fe40009f66540 */
[C---:B------:R-:W-:Y:S02]  /*2340*/  ISETP.GE.U32.OR.EX P2, PT, R92.reuse, UR9, P2, P4 ;  /* 0x000000095c007c0c */ /* 0x040fe40009746540 */
[----:B------:R-:W-:-:S05]  /*2350*/  ISETP.GE.U32.OR.EX P1, PT, R92, UR9, P1, P4 ;  /* 0x000000095c007c0c */ /* 0x000fca0008f26540 */
[----:B------:R2:W-:Y:S01]  /*2360*/  @!P0 STG.E desc[UR14][R20.64], R8 ;  /* 0x0000000814008986 */ /* 0x0005e2000c10190e */
[----:B------:R-:W-:-:S03]  /*2370*/  ISETP.NE.AND P0, PT, R71, RZ, PT ;  /* 0x000000ff4700720c */ /* 0x000fc60003f05270 */
[----:B------:R2:W-:Y:S01]  /*2380*/  @!P6 STG.E desc[UR14][R20.64+0xc], R5 ;  /* 0x00000c051400e986 */ /* 0x0005e2000c10190e */
[----:B------:R-:W-:-:S03]  /*2390*/  ISETP.GE.U32.OR.EX P0, PT, R92, UR9, P0, P4 ;  /* 0x000000095c007c0c */ /* 0x000fc60008706540 */
[----:B------:R2:W-:Y:S04]  /*23a0*/  @!P3 STG.E desc[UR14][R20.64+0x10], R4 ;  /* 0x000010041400b986 */ /* 0x0005e8000c10190e */
[----:B------:R2:W-:Y:S04]  /*23b0*/  @!P2 STG.E desc[UR14][R20.64+0x14], R3 ;  /* 0x000014031400a986 */ /* 0x0005e8000c10190e */
[----:B------:R2:W-:Y:S04]  /*23c0*/  @!P1 STG.E desc[UR14][R20.64+0x18], R2 ;  /* 0x0000180214009986 */ /* 0x0005e8000c10190e */
[----:B------:R2:W-:Y:S01]  /*23d0*/  @!P0 STG.E desc[UR14][R20.64+0x4], R7 ;  /* 0x0000040714008986 */ /* 0x0005e2000c10190e */
[----:B------:R-:W-:-:S04]  /*23e0*/  ISETP.NE.AND P0, PT, R73, RZ, PT ;  /* 0x000000ff4900720c */ /* 0x000fc80003f05270 */
[C---:B------:R-:W-:Y:S02]  /*23f0*/  ISETP.GE.U32.OR.EX P0, PT, R92.reuse, UR9, P0, P4 ;  /* 0x000000095c007c0c */ /* 0x040fe40008706540 */
[----:B------:R-:W-:-:S11]  /*2400*/  ISETP.GE.U32.OR.EX P4, PT, R92, UR9, P5, P4 ;  /* 0x000000095c007c0c */ /* 0x000fd6000af86540 */
[----:B------:R2:W-:Y:S02]  /*2410*/  @!P0 STG.E desc[UR14][R20.64+0x8], R6 ;  /* 0x0000080614008986 */ /* 0x0005e4000c10190e */
[----:B------:R-:W-:Y:S05]  /*2420*/  @P4 EXIT ;  /* 0x000000000000494d */ /* 0x000fea0003800000 */
[----:B------:R-:W-:Y:S01]  /*2430*/  STG.E desc[UR14][R20.64+0x1c], R0 ;  /* 0x00001c0014007986 */ /* 0x000fe2000c10190e */
[----:B------:R-:W-:Y:S05]  /*2440*/  EXIT ;  /* 0x000000000000794d */ /* 0x000fea0003800000 */
.L_x_3:
[----:B------:R-:W-:-:S00]  /*2450*/  BRA `(.L_x_3) ;  /* 0xfffffffc00fc7947 */ /* 0x000fc0000383ffff */
[----:B------:R-:W-:-:S00]  /*2460*/  NOP ;  /* 0x0000000000007918 */ /* 0x000fc00000000000 */
        /* <DEDUP_REMOVED lines=9> */
.L_x_4:


//--------------------- .nv.shared._Z24mmult_2dblocktile_kernelILm128ELm128ELm8ELm8ELm8EEvPfS0_S0_mmm --------------------------
	.section	.nv.shared._Z24mmult_2dblocktile_kernelILm128ELm128ELm8ELm8ELm8EEvPfS0_S0_mmm,"aw",@nobits
	.sectionflags	@""
	.align	4
.nv.shared._Z24mmult_2dblocktile_kernelILm128ELm128ELm8ELm8ELm8EEvPfS0_S0_mmm:
	.zero		9216


//--------------------- .nv.shared.reserved.0     --------------------------
	.section	.nv.shared.reserved.0,"aw",@nobits
	.weak		__nv_reservedSMEM_offset_0_alias
	.size		__nv_reservedSMEM_offset_0_alias, 0, 64
	.other		__nv_reservedSMEM_offset_0_alias,@"STO_CUDA_RESERVED_SHARED STV_DEFAULT"
__nv_reservedSMEM_offset_0_alias:
	.zero		0
	.zero		64


//--------------------- .nv.constant0._Z24mmult_2dblocktile_kernelILm128ELm128ELm8ELm8ELm8EEvPfS0_S0_mmm --------------------------
	.section	.nv.constant0._Z24mmult_2dblocktile_kernelILm128ELm128ELm8ELm8ELm8EEvPfS0_S0_mmm,"a",@progbits
	.sectionflags	@""
	.align	4
.nv.constant0._Z24mmult_2dblocktile_kernelILm128ELm128ELm8ELm8ELm8EEvPfS0_S0_mmm:
	.zero		944


//--------------------- SYMBOLS --------------------------

	.type		.nv.reservedSmem.offset0,@object
	.size		.nv.reservedSmem.offset0,0x4
	.type		.nv.reservedSmem.cap,@object
	.size		.nv.reservedSmem.cap,0x4
